//
// Generated by NVIDIA NVVM Compiler
//
// Compiler Build ID: CL-36424714
// Cuda compilation tools, release 13.0, V13.0.88
// Based on NVVM 20.0.0
//

.version 9.0
.target sm_100
.address_size 64

	// .globl	_Z21arrayAppearanceKernelPKiS0_iPi
.global .align 1 .b8 _ZN34_INTERNAL_d9a04b1b_4_k_cu_55c4583f4cuda3std3__45__cpo5beginE[1];
.global .align 1 .b8 _ZN34_INTERNAL_d9a04b1b_4_k_cu_55c4583f4cuda3std3__45__cpo3endE[1];
.global .align 1 .b8 _ZN34_INTERNAL_d9a04b1b_4_k_cu_55c4583f4cuda3std3__45__cpo6cbeginE[1];
.global .align 1 .b8 _ZN34_INTERNAL_d9a04b1b_4_k_cu_55c4583f4cuda3std3__45__cpo4cendE[1];
.global .align 1 .b8 _ZN34_INTERNAL_d9a04b1b_4_k_cu_55c4583f4cuda3std3__45__cpo6rbeginE[1];
.global .align 1 .b8 _ZN34_INTERNAL_d9a04b1b_4_k_cu_55c4583f4cuda3std3__45__cpo4rendE[1];
.global .align 1 .b8 _ZN34_INTERNAL_d9a04b1b_4_k_cu_55c4583f4cuda3std3__45__cpo7crbeginE[1];
.global .align 1 .b8 _ZN34_INTERNAL_d9a04b1b_4_k_cu_55c4583f4cuda3std3__45__cpo5crendE[1];
.global .align 1 .b8 _ZN34_INTERNAL_d9a04b1b_4_k_cu_55c4583f4cuda3std3__436_GLOBAL__N__d9a04b1b_4_k_cu_55c4583f6ignoreE[1];
.global .align 1 .b8 _ZN34_INTERNAL_d9a04b1b_4_k_cu_55c4583f4cuda3std3__419piecewise_constructE[1];
.global .align 1 .b8 _ZN34_INTERNAL_d9a04b1b_4_k_cu_55c4583f4cuda3std3__48in_placeE[1];
.global .align 1 .b8 _ZN34_INTERNAL_d9a04b1b_4_k_cu_55c4583f4cuda3std3__420unreachable_sentinelE[1];
.global .align 1 .b8 _ZN34_INTERNAL_d9a04b1b_4_k_cu_55c4583f4cuda3std3__47nulloptE[1];
.global .align 1 .b8 _ZN34_INTERNAL_d9a04b1b_4_k_cu_55c4583f4cuda3std3__48unexpectE[1];
.global .align 1 .b8 _ZN34_INTERNAL_d9a04b1b_4_k_cu_55c4583f4cuda3std6ranges3__45__cpo4swapE[1];
.global .align 1 .b8 _ZN34_INTERNAL_d9a04b1b_4_k_cu_55c4583f4cuda3std6ranges3__45__cpo9iter_moveE[1];
.global .align 1 .b8 _ZN34_INTERNAL_d9a04b1b_4_k_cu_55c4583f4cuda3std6ranges3__45__cpo5beginE[1];
.global .align 1 .b8 _ZN34_INTERNAL_d9a04b1b_4_k_cu_55c4583f4cuda3std6ranges3__45__cpo3endE[1];
.global .align 1 .b8 _ZN34_INTERNAL_d9a04b1b_4_k_cu_55c4583f4cuda3std6ranges3__45__cpo6cbeginE[1];
.global .align 1 .b8 _ZN34_INTERNAL_d9a04b1b_4_k_cu_55c4583f4cuda3std6ranges3__45__cpo4cendE[1];
.global .align 1 .b8 _ZN34_INTERNAL_d9a04b1b_4_k_cu_55c4583f4cuda3std6ranges3__45__cpo7advanceE[1];
.global .align 1 .b8 _ZN34_INTERNAL_d9a04b1b_4_k_cu_55c4583f4cuda3std6ranges3__45__cpo9iter_swapE[1];
.global .align 1 .b8 _ZN34_INTERNAL_d9a04b1b_4_k_cu_55c4583f4cuda3std6ranges3__45__cpo4nextE[1];
.global .align 1 .b8 _ZN34_INTERNAL_d9a04b1b_4_k_cu_55c4583f4cuda3std6ranges3__45__cpo4prevE[1];
.global .align 1 .b8 _ZN34_INTERNAL_d9a04b1b_4_k_cu_55c4583f4cuda3std6ranges3__45__cpo4dataE[1];
.global .align 1 .b8 _ZN34_INTERNAL_d9a04b1b_4_k_cu_55c4583f4cuda3std6ranges3__45__cpo5cdataE[1];
.global .align 1 .b8 _ZN34_INTERNAL_d9a04b1b_4_k_cu_55c4583f4cuda3std6ranges3__45__cpo4sizeE[1];
.global .align 1 .b8 _ZN34_INTERNAL_d9a04b1b_4_k_cu_55c4583f4cuda3std6ranges3__45__cpo5ssizeE[1];
.global .align 1 .b8 _ZN34_INTERNAL_d9a04b1b_4_k_cu_55c4583f4cuda3std6ranges3__45__cpo8distanceE[1];
.global .align 1 .b8 _ZN34_INTERNAL_d9a04b1b_4_k_cu_55c4583f6thrust24THRUST_300001_SM_1000_NS6system6detail10sequential3seqE[1];
.global .align 1 .b8 _ZN34_INTERNAL_d9a04b1b_4_k_cu_55c4583f6thrust24THRUST_300001_SM_1000_NS12placeholders2_1E[1];
.global .align 1 .b8 _ZN34_INTERNAL_d9a04b1b_4_k_cu_55c4583f6thrust24THRUST_300001_SM_1000_NS12placeholders2_2E[1];
.global .align 1 .b8 _ZN34_INTERNAL_d9a04b1b_4_k_cu_55c4583f6thrust24THRUST_300001_SM_1000_NS12placeholders2_3E[1];
.global .align 1 .b8 _ZN34_INTERNAL_d9a04b1b_4_k_cu_55c4583f6thrust24THRUST_300001_SM_1000_NS12placeholders2_4E[1];
.global .align 1 .b8 _ZN34_INTERNAL_d9a04b1b_4_k_cu_55c4583f6thrust24THRUST_300001_SM_1000_NS12placeholders2_5E[1];
.global .align 1 .b8 _ZN34_INTERNAL_d9a04b1b_4_k_cu_55c4583f6thrust24THRUST_300001_SM_1000_NS12placeholders2_6E[1];
.global .align 1 .b8 _ZN34_INTERNAL_d9a04b1b_4_k_cu_55c4583f6thrust24THRUST_300001_SM_1000_NS12placeholders2_7E[1];
.global .align 1 .b8 _ZN34_INTERNAL_d9a04b1b_4_k_cu_55c4583f6thrust24THRUST_300001_SM_1000_NS12placeholders2_8E[1];
.global .align 1 .b8 _ZN34_INTERNAL_d9a04b1b_4_k_cu_55c4583f6thrust24THRUST_300001_SM_1000_NS12placeholders2_9E[1];
.global .align 1 .b8 _ZN34_INTERNAL_d9a04b1b_4_k_cu_55c4583f6thrust24THRUST_300001_SM_1000_NS12placeholders3_10E[1];
.extern .shared .align 16 .b8 shared_counts[];

.visible .entry _Z21arrayAppearanceKernelPKiS0_iPi(
	.param .u64 .ptr .align 1 _Z21arrayAppearanceKernelPKiS0_iPi_param_0,
	.param .u64 .ptr .align 1 _Z21arrayAppearanceKernelPKiS0_iPi_param_1,
	.param .u32 _Z21arrayAppearanceKernelPKiS0_iPi_param_2,
	.param .u64 .ptr .align 1 _Z21arrayAppearanceKernelPKiS0_iPi_param_3
)
{
	.reg .pred 	%p<65>;
	.reg .b32 	%r<280>;
	.reg .b64 	%rd<52>;

	ld.param.u64 	%rd10, [_Z21arrayAppearanceKernelPKiS0_iPi_param_0];
	ld.param.u64 	%rd11, [_Z21arrayAppearanceKernelPKiS0_iPi_param_1];
	ld.param.u32 	%r100, [_Z21arrayAppearanceKernelPKiS0_iPi_param_2];
	ld.param.u64 	%rd9, [_Z21arrayAppearanceKernelPKiS0_iPi_param_3];
	cvta.to.global.u64 	%rd1, %rd11;
	cvta.to.global.u64 	%rd2, %rd10;
	mov.u32 	%r1, %tid.x;
	mov.u32 	%r101, %ctaid.x;
	mov.u32 	%r2, %ntid.x;
	mul.lo.s32 	%r3, %r101, %r2;
	add.s32 	%r4, %r3, %r1;
	setp.ge.u32 	%p1, %r1, %r2;
	shl.b32 	%r102, %r1, 2;
	mov.u32 	%r103, shared_counts;
	add.s32 	%r5, %r103, %r102;
	@%p1 bra 	$L__BB0_2;
	mov.b32 	%r104, 0;
	st.shared.u32 	[%r5], %r104;
$L__BB0_2:
	bar.sync 	0;
	setp.ge.s32 	%p2, %r4, %r100;
	@%p2 bra 	$L__BB0_17;
	setp.lt.s32 	%p3, %r100, 1;
	mov.b32 	%r253, 0;
	@%p3 bra 	$L__BB0_16;
	mul.wide.s32 	%rd12, %r4, 4;
	add.s64 	%rd13, %rd2, %rd12;
	ld.global.u32 	%r6, [%rd13];
	and.b32  	%r7, %r100, 15;
	setp.lt.u32 	%p4, %r100, 16;
	mov.b32 	%r246, 0;
	mov.u32 	%r253, %r246;
	@%p4 bra 	$L__BB0_7;
	and.b32  	%r246, %r100, 2147483632;
	neg.s32 	%r240, %r246;
	add.s64 	%rd50, %rd1, 32;
	mov.b32 	%r253, 0;
$L__BB0_6:
	.pragma "nounroll";
	ld.global.u32 	%r109, [%rd50+-32];
	setp.eq.s32 	%p5, %r6, %r109;
	selp.u32 	%r110, 1, 0, %p5;
	add.s32 	%r111, %r253, %r110;
	ld.global.u32 	%r112, [%rd50+-28];
	setp.eq.s32 	%p6, %r6, %r112;
	selp.u32 	%r113, 1, 0, %p6;
	add.s32 	%r114, %r111, %r113;
	ld.global.u32 	%r115, [%rd50+-24];
	setp.eq.s32 	%p7, %r6, %r115;
	selp.u32 	%r116, 1, 0, %p7;
	add.s32 	%r117, %r114, %r116;
	ld.global.u32 	%r118, [%rd50+-20];
	setp.eq.s32 	%p8, %r6, %r118;
	selp.u32 	%r119, 1, 0, %p8;
	add.s32 	%r120, %r117, %r119;
	ld.global.u32 	%r121, [%rd50+-16];
	setp.eq.s32 	%p9, %r6, %r121;
	selp.u32 	%r122, 1, 0, %p9;
	add.s32 	%r123, %r120, %r122;
	ld.global.u32 	%r124, [%rd50+-12];
	setp.eq.s32 	%p10, %r6, %r124;
	selp.u32 	%r125, 1, 0, %p10;
	add.s32 	%r126, %r123, %r125;
	ld.global.u32 	%r127, [%rd50+-8];
	setp.eq.s32 	%p11, %r6, %r127;
	selp.u32 	%r128, 1, 0, %p11;
	add.s32 	%r129, %r126, %r128;
	ld.global.u32 	%r130, [%rd50+-4];
	setp.eq.s32 	%p12, %r6, %r130;
	selp.u32 	%r131, 1, 0, %p12;
	add.s32 	%r132, %r129, %r131;
	ld.global.u32 	%r133, [%rd50];
	setp.eq.s32 	%p13, %r6, %r133;
	selp.u32 	%r134, 1, 0, %p13;
	add.s32 	%r135, %r132, %r134;
	ld.global.u32 	%r136, [%rd50+4];
	setp.eq.s32 	%p14, %r6, %r136;
	selp.u32 	%r137, 1, 0, %p14;
	add.s32 	%r138, %r135, %r137;
	ld.global.u32 	%r139, [%rd50+8];
	setp.eq.s32 	%p15, %r6, %r139;
	selp.u32 	%r140, 1, 0, %p15;
	add.s32 	%r141, %r138, %r140;
	ld.global.u32 	%r142, [%rd50+12];
	setp.eq.s32 	%p16, %r6, %r142;
	selp.u32 	%r143, 1, 0, %p16;
	add.s32 	%r144, %r141, %r143;
	ld.global.u32 	%r145, [%rd50+16];
	setp.eq.s32 	%p17, %r6, %r145;
	selp.u32 	%r146, 1, 0, %p17;
	add.s32 	%r147, %r144, %r146;
	ld.global.u32 	%r148, [%rd50+20];
	setp.eq.s32 	%p18, %r6, %r148;
	selp.u32 	%r149, 1, 0, %p18;
	add.s32 	%r150, %r147, %r149;
	ld.global.u32 	%r151, [%rd50+24];
	setp.eq.s32 	%p19, %r6, %r151;
	selp.u32 	%r152, 1, 0, %p19;
	add.s32 	%r153, %r150, %r152;
	ld.global.u32 	%r154, [%rd50+28];
	setp.eq.s32 	%p20, %r6, %r154;
	selp.u32 	%r155, 1, 0, %p20;
	add.s32 	%r253, %r153, %r155;
	add.s32 	%r240, %r240, 16;
	add.s64 	%rd50, %rd50, 64;
	setp.ne.s32 	%p21, %r240, 0;
	@%p21 bra 	$L__BB0_6;
$L__BB0_7:
	setp.eq.s32 	%p22, %r7, 0;
	@%p22 bra 	$L__BB0_16;
	and.b32  	%r17, %r100, 7;
	setp.lt.u32 	%p23, %r7, 8;
	@%p23 bra 	$L__BB0_10;
	mul.wide.u32 	%rd14, %r246, 4;
	add.s64 	%rd15, %rd1, %rd14;
	ld.global.u32 	%r157, [%rd15];
	setp.eq.s32 	%p24, %r6, %r157;
	selp.u32 	%r158, 1, 0, %p24;
	add.s32 	%r159, %r253, %r158;
	ld.global.u32 	%r160, [%rd15+4];
	setp.eq.s32 	%p25, %r6, %r160;
	selp.u32 	%r161, 1, 0, %p25;
	add.s32 	%r162, %r159, %r161;
	ld.global.u32 	%r163, [%rd15+8];
	setp.eq.s32 	%p26, %r6, %r163;
	selp.u32 	%r164, 1, 0, %p26;
	add.s32 	%r165, %r162, %r164;
	ld.global.u32 	%r166, [%rd15+12];
	setp.eq.s32 	%p27, %r6, %r166;
	selp.u32 	%r167, 1, 0, %p27;
	add.s32 	%r168, %r165, %r167;
	ld.global.u32 	%r169, [%rd15+16];
	setp.eq.s32 	%p28, %r6, %r169;
	selp.u32 	%r170, 1, 0, %p28;
	add.s32 	%r171, %r168, %r170;
	ld.global.u32 	%r172, [%rd15+20];
	setp.eq.s32 	%p29, %r6, %r172;
	selp.u32 	%r173, 1, 0, %p29;
	add.s32 	%r174, %r171, %r173;
	ld.global.u32 	%r175, [%rd15+24];
	setp.eq.s32 	%p30, %r6, %r175;
	selp.u32 	%r176, 1, 0, %p30;
	add.s32 	%r177, %r174, %r176;
	ld.global.u32 	%r178, [%rd15+28];
	setp.eq.s32 	%p31, %r6, %r178;
	selp.u32 	%r179, 1, 0, %p31;
	add.s32 	%r253, %r177, %r179;
	add.s32 	%r246, %r246, 8;
$L__BB0_10:
	setp.eq.s32 	%p32, %r17, 0;
	@%p32 bra 	$L__BB0_16;
	and.b32  	%r23, %r100, 3;
	setp.lt.u32 	%p33, %r17, 4;
	@%p33 bra 	$L__BB0_13;
	mul.wide.u32 	%rd16, %r246, 4;
	add.s64 	%rd17, %rd1, %rd16;
	ld.global.u32 	%r181, [%rd17];
	setp.eq.s32 	%p34, %r6, %r181;
	selp.u32 	%r182, 1, 0, %p34;
	add.s32 	%r183, %r253, %r182;
	ld.global.u32 	%r184, [%rd17+4];
	setp.eq.s32 	%p35, %r6, %r184;
	selp.u32 	%r185, 1, 0, %p35;
	add.s32 	%r186, %r183, %r185;
	ld.global.u32 	%r187, [%rd17+8];
	setp.eq.s32 	%p36, %r6, %r187;
	selp.u32 	%r188, 1, 0, %p36;
	add.s32 	%r189, %r186, %r188;
	ld.global.u32 	%r190, [%rd17+12];
	setp.eq.s32 	%p37, %r6, %r190;
	selp.u32 	%r191, 1, 0, %p37;
	add.s32 	%r253, %r189, %r191;
	add.s32 	%r246, %r246, 4;
$L__BB0_13:
	setp.eq.s32 	%p38, %r23, 0;
	@%p38 bra 	$L__BB0_16;
	mul.wide.u32 	%rd18, %r246, 4;
	add.s64 	%rd51, %rd1, %rd18;
	neg.s32 	%r251, %r23;
$L__BB0_15:
	.pragma "nounroll";
	ld.global.u32 	%r192, [%rd51];
	setp.eq.s32 	%p39, %r6, %r192;
	selp.u32 	%r193, 1, 0, %p39;
	add.s32 	%r253, %r253, %r193;
	add.s64 	%rd51, %rd51, 4;
	add.s32 	%r251, %r251, 1;
	setp.ne.s32 	%p40, %r251, 0;
	@%p40 bra 	$L__BB0_15;
$L__BB0_16:
	st.shared.u32 	[%r5], %r253;
$L__BB0_17:
	bar.sync 	0;
	setp.ne.s32 	%p41, %r1, 0;
	@%p41 bra 	$L__BB0_59;
	and.b32  	%r35, %r2, 7;
	setp.lt.u32 	%p42, %r2, 8;
	mov.b32 	%r272, 0;
	mov.u32 	%r256, %r272;
	@%p42 bra 	$L__BB0_37;
	and.b32  	%r272, %r2, 2040;
	mov.b32 	%r254, 0;
	mov.u32 	%r256, %r254;
$L__BB0_20:
	.pragma "nounroll";
	add.s32 	%r39, %r254, %r3;
	setp.ge.u32 	%p43, %r39, %r100;
	shl.b32 	%r197, %r254, 2;
	add.s32 	%r40, %r103, %r197;
	@%p43 bra 	$L__BB0_22;
	ld.shared.u32 	%r199, [%r40];
	mul.wide.u32 	%rd19, %r39, 4;
	add.s64 	%rd20, %rd2, %rd19;
	ld.global.u32 	%r200, [%rd20];
	mad.lo.s32 	%r256, %r200, %r199, %r256;
$L__BB0_22:
	add.s32 	%r43, %r39, 1;
	setp.ge.u32 	%p44, %r43, %r100;
	@%p44 bra 	$L__BB0_24;
	ld.shared.u32 	%r201, [%r40+4];
	mul.wide.u32 	%rd21, %r43, 4;
	add.s64 	%rd22, %rd2, %rd21;
	ld.global.u32 	%r202, [%rd22];
	mad.lo.s32 	%r256, %r202, %r201, %r256;
$L__BB0_24:
	add.s32 	%r46, %r39, 2;
	setp.ge.u32 	%p45, %r46, %r100;
	@%p45 bra 	$L__BB0_26;
	ld.shared.u32 	%r203, [%r40+8];
	mul.wide.u32 	%rd23, %r46, 4;
	add.s64 	%rd24, %rd2, %rd23;
	ld.global.u32 	%r204, [%rd24];
	mad.lo.s32 	%r256, %r204, %r203, %r256;
$L__BB0_26:
	add.s32 	%r49, %r39, 3;
	setp.ge.u32 	%p46, %r49, %r100;
	@%p46 bra 	$L__BB0_28;
	ld.shared.u32 	%r205, [%r40+12];
	mul.wide.u32 	%rd25, %r49, 4;
	add.s64 	%rd26, %rd2, %rd25;
	ld.global.u32 	%r206, [%rd26];
	mad.lo.s32 	%r256, %r206, %r205, %r256;
$L__BB0_28:
	add.s32 	%r52, %r39, 4;
	setp.ge.u32 	%p47, %r52, %r100;
	@%p47 bra 	$L__BB0_30;
	ld.shared.u32 	%r207, [%r40+16];
	mul.wide.u32 	%rd27, %r52, 4;
	add.s64 	%rd28, %rd2, %rd27;
	ld.global.u32 	%r208, [%rd28];
	mad.lo.s32 	%r256, %r208, %r207, %r256;
$L__BB0_30:
	add.s32 	%r55, %r39, 5;
	setp.ge.u32 	%p48, %r55, %r100;
	@%p48 bra 	$L__BB0_32;
	ld.shared.u32 	%r209, [%r40+20];
	mul.wide.u32 	%rd29, %r55, 4;
	add.s64 	%rd30, %rd2, %rd29;
	ld.global.u32 	%r210, [%rd30];
	mad.lo.s32 	%r256, %r210, %r209, %r256;
$L__BB0_32:
	add.s32 	%r58, %r39, 6;
	setp.ge.u32 	%p49, %r58, %r100;
	@%p49 bra 	$L__BB0_34;
	ld.shared.u32 	%r211, [%r40+24];
	mul.wide.u32 	%rd31, %r58, 4;
	add.s64 	%rd32, %rd2, %rd31;
	ld.global.u32 	%r212, [%rd32];
	mad.lo.s32 	%r256, %r212, %r211, %r256;
$L__BB0_34:
	add.s32 	%r61, %r39, 7;
	setp.ge.u32 	%p50, %r61, %r100;
	@%p50 bra 	$L__BB0_36;
	ld.shared.u32 	%r213, [%r40+28];
	mul.wide.u32 	%rd33, %r61, 4;
	add.s64 	%rd34, %rd2, %rd33;
	ld.global.u32 	%r214, [%rd34];
	mad.lo.s32 	%r256, %r214, %r213, %r256;
$L__BB0_36:
	add.s32 	%r254, %r254, 8;
	setp.ne.s32 	%p51, %r254, %r272;
	@%p51 bra 	$L__BB0_20;
$L__BB0_37:
	setp.eq.s32 	%p52, %r35, 0;
	@%p52 bra 	$L__BB0_58;
	and.b32  	%r68, %r2, 3;
	setp.lt.u32 	%p53, %r35, 4;
	@%p53 bra 	$L__BB0_48;
	add.s32 	%r69, %r272, %r3;
	setp.ge.u32 	%p54, %r69, %r100;
	shl.b32 	%r216, %r272, 2;
	add.s32 	%r70, %r103, %r216;
	@%p54 bra 	$L__BB0_41;
	ld.shared.u32 	%r218, [%r70];
	mul.wide.u32 	%rd35, %r69, 4;
	add.s64 	%rd36, %rd2, %rd35;
	ld.global.u32 	%r219, [%rd36];
	mad.lo.s32 	%r256, %r219, %r218, %r256;
$L__BB0_41:
	add.s32 	%r73, %r69, 1;
	setp.ge.u32 	%p55, %r73, %r100;
	@%p55 bra 	$L__BB0_43;
	ld.shared.u32 	%r220, [%r70+4];
	mul.wide.u32 	%rd37, %r73, 4;
	add.s64 	%rd38, %rd2, %rd37;
	ld.global.u32 	%r221, [%rd38];
	mad.lo.s32 	%r256, %r221, %r220, %r256;
$L__BB0_43:
	add.s32 	%r76, %r69, 2;
	setp.ge.u32 	%p56, %r76, %r100;
	@%p56 bra 	$L__BB0_45;
	ld.shared.u32 	%r222, [%r70+8];
	mul.wide.u32 	%rd39, %r76, 4;
	add.s64 	%rd40, %rd2, %rd39;
	ld.global.u32 	%r223, [%rd40];
	mad.lo.s32 	%r256, %r223, %r222, %r256;
$L__BB0_45:
	add.s32 	%r79, %r69, 3;
	setp.ge.u32 	%p57, %r79, %r100;
	@%p57 bra 	$L__BB0_47;
	ld.shared.u32 	%r224, [%r70+12];
	mul.wide.u32 	%rd41, %r79, 4;
	add.s64 	%rd42, %rd2, %rd41;
	ld.global.u32 	%r225, [%rd42];
	mad.lo.s32 	%r256, %r225, %r224, %r256;
$L__BB0_47:
	add.s32 	%r272, %r272, 4;
$L__BB0_48:
	setp.eq.s32 	%p58, %r68, 0;
	@%p58 bra 	$L__BB0_58;
	setp.eq.s32 	%p59, %r68, 1;
	@%p59 bra 	$L__BB0_55;
	add.s32 	%r86, %r272, %r3;
	setp.ge.u32 	%p60, %r86, %r100;
	shl.b32 	%r227, %r272, 2;
	add.s32 	%r87, %r103, %r227;
	@%p60 bra 	$L__BB0_52;
	ld.shared.u32 	%r229, [%r87];
	mul.wide.u32 	%rd43, %r86, 4;
	add.s64 	%rd44, %rd2, %rd43;
	ld.global.u32 	%r230, [%rd44];
	mad.lo.s32 	%r256, %r230, %r229, %r256;
$L__BB0_52:
	add.s32 	%r90, %r86, 1;
	setp.ge.u32 	%p61, %r90, %r100;
	@%p61 bra 	$L__BB0_54;
	ld.shared.u32 	%r231, [%r87+4];
	mul.wide.u32 	%rd45, %r90, 4;
	add.s64 	%rd46, %rd2, %rd45;
	ld.global.u32 	%r232, [%rd46];
	mad.lo.s32 	%r256, %r232, %r231, %r256;
$L__BB0_54:
	add.s32 	%r272, %r272, 2;
$L__BB0_55:
	and.b32  	%r233, %r2, 1;
	setp.eq.b32 	%p62, %r233, 1;
	not.pred 	%p63, %p62;
	@%p63 bra 	$L__BB0_58;
	add.s32 	%r97, %r272, %r3;
	setp.ge.u32 	%p64, %r97, %r100;
	@%p64 bra 	$L__BB0_58;
	shl.b32 	%r234, %r272, 2;
	add.s32 	%r236, %r103, %r234;
	ld.shared.u32 	%r237, [%r236];
	mul.wide.u32 	%rd47, %r97, 4;
	add.s64 	%rd48, %rd2, %rd47;
	ld.global.u32 	%r238, [%rd48];
	mad.lo.s32 	%r256, %r238, %r237, %r256;
$L__BB0_58:
	cvta.to.global.u64 	%rd49, %rd9;
	atom.global.add.u32 	%r239, [%rd49], %r256;
$L__BB0_59:
	ret;

}
	// .globl	_ZN3cub18CUB_300001_SM_10006detail11EmptyKernelIvEEvv
.visible .entry _ZN3cub18CUB_300001_SM_10006detail11EmptyKernelIvEEvv()
{


	ret;

}


// ===== COMPILED SASS (sm_100) =====

	.target	sm_100

	.elftype	@"ET_EXEC"


//--------------------- .note.nv.tkinfo           --------------------------
	.section	.note.nv.tkinfo,"",@"SHT_NOTE"
	.sectionflags	@"SHF_NOTE_NV_TKINFO"
	.tkinfo
        /*0018*/ 	.word	0x00000002
        /*0030*/ 	.string	""
        /*0030*/ 	.string	"ptxas"
        /*0030*/ 	.string	"Cuda compilation tools, release 13.0, V13.0.88"
        /*0030*/ 	.string	"Build cuda_13.0.r13.0/compiler.36424714_0"
        /*0030*/ 	.string	"-arch sm_100 -m 64 "



//--------------------- .note.nv.cuinfo           --------------------------
	.section	.note.nv.cuinfo,"",@"SHT_NOTE"
	.sectionflags	@"SHF_NOTE_NV_CUINFO"
        /*0018*/ 	.short	0x0002
        /*001a*/ 	.short	0x0064
        /*001c*/ 	.short	0x0082
	.zero		2


//--------------------- .nv.info                  --------------------------
	.section	.nv.info,"",@"SHT_CUDA_INFO"
	.align	4


	//----- nvinfo : EIATTR_REGCOUNT
	.align		4
        /*0000*/ 	.byte	0x04, 0x2f
        /*0002*/ 	.short	(.L_41 - .L_40)
	.align		4
.L_40:
        /*0004*/ 	.word	index@(_Z21arrayAppearanceKernelPKiS0_iPi)
        /*0008*/ 	.word	0x00000020


	//----- nvinfo : EIATTR_FRAME_SIZE
	.align		4
.L_41:
        /*000c*/ 	.byte	0x04, 0x11
        /*000e*/ 	.short	(.L_43 - .L_42)
	.align		4
.L_42:
        /*0010*/ 	.word	index@(_Z21arrayAppearanceKernelPKiS0_iPi)
        /*0014*/ 	.word	0x00000000


	//----- nvinfo : EIATTR_REGCOUNT
	.align		4
.L_43:
        /*0018*/ 	.byte	0x04, 0x2f
        /*001a*/ 	.short	(.L_45 - .L_44)
	.align		4
.L_44:
        /*001c*/ 	.word	index@(_ZN3cub18CUB_300001_SM_10006detail11EmptyKernelIvEEvv)
        /*0020*/ 	.word	0x00000004


	//----- nvinfo : EIATTR_FRAME_SIZE
	.align		4
.L_45:
        /*0024*/ 	.byte	0x04, 0x11
        /*0026*/ 	.short	(.L_47 - .L_46)
	.align		4
.L_46:
        /*0028*/ 	.word	index@(_ZN3cub18CUB_300001_SM_10006detail11EmptyKernelIvEEvv)
        /*002c*/ 	.word	0x00000000


	//----- nvinfo : EIATTR_MIN_STACK_SIZE
	.align		4
.L_47:
        /*0030*/ 	.byte	0x04, 0x12
        /*0032*/ 	.short	(.L_49 - .L_48)
	.align		4
.L_48:
        /*0034*/ 	.word	index@(_ZN3cub18CUB_300001_SM_10006detail11EmptyKernelIvEEvv)
        /*0038*/ 	.word	0x00000000


	//----- nvinfo : EIATTR_MIN_STACK_SIZE
	.align		4
.L_49:
        /*003c*/ 	.byte	0x04, 0x12
        /*003e*/ 	.short	(.L_51 - .L_50)
	.align		4
.L_50:
        /*0040*/ 	.word	index@(_Z21arrayAppearanceKernelPKiS0_iPi)
        /*0044*/ 	.word	0x00000000
.L_51:


//--------------------- .nv.compat                --------------------------
	.section	.nv.compat,"",@"SHT_CUDA_COMPAT_INFO"
	.align	4
        /*0000*/ 	.byte	0x02, 0x09, 0x00, 0x00, 0x02, 0x02, 0x01, 0x00, 0x02, 0x05, 0x05, 0x00, 0x03, 0x07, 0x01, 0x01
        /*0010*/ 	.byte	0x02, 0x03, 0x00, 0x00, 0x02, 0x06, 0x01, 0x00, 0x04, 0x0b, 0x08, 0x00, 0x09, 0x00, 0x00, 0x00
        /*0020*/ 	.byte	0x00, 0x00, 0x00, 0x00


//--------------------- .nv.info._ZN3cub18CUB_300001_SM_10006detail11EmptyKernelIvEEvv --------------------------
	.section	.nv.info._ZN3cub18CUB_300001_SM_10006detail11EmptyKernelIvEEvv,"",@"SHT_CUDA_INFO"
	.sectionflags	@""
	.align	4


	//----- nvinfo : EIATTR_CUDA_API_VERSION
	.align		4
        /*0000*/ 	.byte	0x04, 0x37
        /*0002*/ 	.short	(.L_53 - .L_52)
.L_52:
        /*0004*/ 	.word	0x00000082


	//----- nvinfo : EIATTR_SPARSE_MMA_MASK
	.align		4
.L_53:
        /*0008*/ 	.byte	0x03, 0x50
        /*000a*/ 	.short	0x0000


	//----- nvinfo : EIATTR_MAXREG_COUNT
	.align		4
        /*000c*/ 	.byte	0x03, 0x1b
        /*000e*/ 	.short	0x00ff


	//----- nvinfo : EIATTR_MERCURY_ISA_VERSION
	.align		4
        /*0010*/ 	.byte	0x03, 0x5f
        /*0012*/ 	.short	0x0101


	//----- nvinfo : EIATTR_VRC_CTA_INIT_COUNT
	.align		4
        /*0014*/ 	.byte	0x02, 0x4a
	.zero		1
	.zero		1


	//----- nvinfo : EIATTR_EXIT_INSTR_OFFSETS
	.align		4
        /*0018*/ 	.byte	0x04, 0x1c
        /*001a*/ 	.short	(.L_55 - .L_54)


	//   ....[0]....
.L_54:
        /*001c*/ 	.word	0x00000010


	//----- nvinfo : EIATTR_SW_WAR
	.align		4
.L_55:
        /*0020*/ 	.byte	0x04, 0x36
        /*0022*/ 	.short	(.L_57 - .L_56)
.L_56:
        /*0024*/ 	.word	0x00000008
.L_57:


//--------------------- .nv.info._Z21arrayAppearanceKernelPKiS0_iPi --------------------------
	.section	.nv.info._Z21arrayAppearanceKernelPKiS0_iPi,"",@"SHT_CUDA_INFO"
	.sectionflags	@""
	.align	4


	//----- nvinfo : EIATTR_CUDA_API_VERSION
	.align		4
        /*0000*/ 	.byte	0x04, 0x37
        /*0002*/ 	.short	(.L_59 - .L_58)
.L_58:
        /*0004*/ 	.word	0x00000082


	//----- nvinfo : EIATTR_KPARAM_INFO
	.align		4
.L_59:
        /*0008*/ 	.byte	0x04, 0x17
        /*000a*/ 	.short	(.L_61 - .L_60)
.L_60:
        /*000c*/ 	.word	0x00000000
        /*0010*/ 	.short	0x0003
        /*0012*/ 	.short	0x0018
        /*0014*/ 	.byte	0x00, 0xf5, 0x21, 0x00


	//----- nvinfo : EIATTR_KPARAM_INFO
	.align		4
.L_61:
        /*0018*/ 	.byte	0x04, 0x17
        /*001a*/ 	.short	(.L_63 - .L_62)
.L_62:
        /*001c*/ 	.word	0x00000000
        /*0020*/ 	.short	0x0002
        /*0022*/ 	.short	0x0010
        /*0024*/ 	.byte	0x00, 0xf0, 0x11, 0x00


	//----- nvinfo : EIATTR_KPARAM_INFO
	.align		4
.L_63:
        /*0028*/ 	.byte	0x04, 0x17
        /*002a*/ 	.short	(.L_65 - .L_64)
.L_64:
        /*002c*/ 	.word	0x00000000
        /*0030*/ 	.short	0x0001
        /*0032*/ 	.short	0x0008
        /*0034*/ 	.byte	0x00, 0xf5, 0x21, 0x00


	//----- nvinfo : EIATTR_KPARAM_INFO
	.align		4
.L_65:
        /*0038*/ 	.byte	0x04, 0x17
        /*003a*/ 	.short	(.L_67 - .L_66)
.L_66:
        /*003c*/ 	.word	0x00000000
        /*0040*/ 	.short	0x0000
        /*0042*/ 	.short	0x0000
        /*0044*/ 	.byte	0x00, 0xf5, 0x21, 0x00


	//----- nvinfo : EIATTR_SPARSE_MMA_MASK
	.align		4
.L_67:
        /*0048*/ 	.byte	0x03, 0x50
        /*004a*/ 	.short	0x0000


	//----- nvinfo : EIATTR_MAXREG_COUNT
	.align		4
        /*004c*/ 	.byte	0x03, 0x1b
        /*004e*/ 	.short	0x00ff


	//----- nvinfo : EIATTR_NUM_BARRIERS
	.align		4
        /*0050*/ 	.byte	0x02, 0x4c
        /*0052*/ 	.byte	0x01
	.zero		1


	//----- nvinfo : EIATTR_MERCURY_ISA_VERSION
	.align		4
        /*0054*/ 	.byte	0x03, 0x5f
        /*0056*/ 	.short	0x0101


	//----- nvinfo : EIATTR_VRC_CTA_INIT_COUNT
	.align		4
        /*0058*/ 	.byte	0x02, 0x4a
	.zero		1
	.zero		1


	//----- nvinfo : EIATTR_EXIT_INSTR_OFFSETS
	.align		4
        /*005c*/ 	.byte	0x04, 0x1c
        /*005e*/ 	.short	(.L_69 - .L_68)


	//   ....[0]....
.L_68:
        /*0060*/ 	.word	0x00000c00


	//   ....[1]....
        /*0064*/ 	.word	0x000014c0


	//----- nvinfo : EIATTR_CRS_STACK_SIZE
	.align		4
.L_69:
        /*0068*/ 	.byte	0x04, 0x1e
        /*006a*/ 	.short	(.L_71 - .L_70)
.L_70:
        /*006c*/ 	.word	0x00000000


	//----- nvinfo : EIATTR_CBANK_PARAM_SIZE
	.align		4
.L_71:
        /*0070*/ 	.byte	0x03, 0x19
        /*0072*/ 	.short	0x0020


	//----- nvinfo : EIATTR_PARAM_CBANK
	.align		4
        /*0074*/ 	.byte	0x04, 0x0a
        /*0076*/ 	.short	(.L_73 - .L_72)
	.align		4
.L_72:
        /*0078*/ 	.word	index@(.nv.constant0._Z21arrayAppearanceKernelPKiS0_iPi)
        /*007c*/ 	.short	0x0380
        /*007e*/ 	.short	0x0020


	//----- nvinfo : EIATTR_SW_WAR
	.align		4
.L_73:
        /*0080*/ 	.byte	0x04, 0x36
        /*0082*/ 	.short	(.L_75 - .L_74)
.L_74:
        /*0084*/ 	.word	0x00000008
.L_75:


//--------------------- .nv.callgraph             --------------------------
	.section	.nv.callgraph,"",@"SHT_CUDA_CALLGRAPH"
	.align	4
	.sectionentsize	8
	.align		4
        /*0000*/ 	.word	0x00000000
	.align		4
        /*0004*/ 	.word	0xffffffff
	.align		4
        /*0008*/ 	.word	0x00000000
	.align		4
        /*000c*/ 	.word	0xfffffffe
	.align		4
        /*0010*/ 	.word	0x00000000
	.align		4
        /*0014*/ 	.word	0xfffffffd
	.align		4
        /*0018*/ 	.word	0x00000000
	.align		4
        /*001c*/ 	.word	0xfffffffc


//--------------------- .nv.constant4             --------------------------
	.section	.nv.constant4,"a",@progbits
	.align	8
	.align		8
.nv.constant4:
        /*0000*/ 	.dword	_ZN34_INTERNAL_d9a04b1b_4_k_cu_55c4583f4cuda3std3__45__cpo5beginE
	.align		8
        /*0008*/ 	.dword	_ZN34_INTERNAL_d9a04b1b_4_k_cu_55c4583f4cuda3std3__45__cpo3endE
	.align		8
        /*0010*/ 	.dword	_ZN34_INTERNAL_d9a04b1b_4_k_cu_55c4583f4cuda3std3__45__cpo6cbeginE
	.align		8
        /*0018*/ 	.dword	_ZN34_INTERNAL_d9a04b1b_4_k_cu_55c4583f4cuda3std3__45__cpo4cendE
	.align		8
        /*0020*/ 	.dword	_ZN34_INTERNAL_d9a04b1b_4_k_cu_55c4583f4cuda3std3__45__cpo6rbeginE
	.align		8
        /*0028*/ 	.dword	_ZN34_INTERNAL_d9a04b1b_4_k_cu_55c4583f4cuda3std3__45__cpo4rendE
	.align		8
        /*0030*/ 	.dword	_ZN34_INTERNAL_d9a04b1b_4_k_cu_55c4583f4cuda3std3__45__cpo7crbeginE
	.align		8
        /*0038*/ 	.dword	_ZN34_INTERNAL_d9a04b1b_4_k_cu_55c4583f4cuda3std3__45__cpo5crendE
	.align		8
        /*0040*/ 	.dword	_ZN34_INTERNAL_d9a04b1b_4_k_cu_55c4583f4cuda3std3__436_GLOBAL__N__d9a04b1b_4_k_cu_55c4583f6ignoreE
	.align		8
        /*0048*/ 	.dword	_ZN34_INTERNAL_d9a04b1b_4_k_cu_55c4583f4cuda3std3__419piecewise_constructE
	.align		8
        /*0050*/ 	.dword	_ZN34_INTERNAL_d9a04b1b_4_k_cu_55c4583f4cuda3std3__48in_placeE
	.align		8
        /*0058*/ 	.dword	_ZN34_INTERNAL_d9a04b1b_4_k_cu_55c4583f4cuda3std3__420unreachable_sentinelE
	.align		8
        /*0060*/ 	.dword	_ZN34_INTERNAL_d9a04b1b_4_k_cu_55c4583f4cuda3std3__47nulloptE
	.align		8
        /*0068*/ 	.dword	_ZN34_INTERNAL_d9a04b1b_4_k_cu_55c4583f4cuda3std3__48unexpectE
	.align		8
        /*0070*/ 	.dword	_ZN34_INTERNAL_d9a04b1b_4_k_cu_55c4583f4cuda3std6ranges3__45__cpo4swapE
	.align		8
        /*0078*/ 	.dword	_ZN34_INTERNAL_d9a04b1b_4_k_cu_55c4583f4cuda3std6ranges3__45__cpo9iter_moveE
	.align		8
        /*0080*/ 	.dword	_ZN34_INTERNAL_d9a04b1b_4_k_cu_55c4583f4cuda3std6ranges3__45__cpo5beginE
	.align		8
        /*0088*/ 	.dword	_ZN34_INTERNAL_d9a04b1b_4_k_cu_55c4583f4cuda3std6ranges3__45__cpo3endE
	.align		8
        /*0090*/ 	.dword	_ZN34_INTERNAL_d9a04b1b_4_k_cu_55c4583f4cuda3std6ranges3__45__cpo6cbeginE
	.align		8
        /*0098*/ 	.dword	_ZN34_INTERNAL_d9a04b1b_4_k_cu_55c4583f4cuda3std6ranges3__45__cpo4cendE
	.align		8
        /*00a0*/ 	.dword	_ZN34_INTERNAL_d9a04b1b_4_k_cu_55c4583f4cuda3std6ranges3__45__cpo7advanceE
	.align		8
        /*00a8*/ 	.dword	_ZN34_INTERNAL_d9a04b1b_4_k_cu_55c4583f4cuda3std6ranges3__45__cpo9iter_swapE
	.align		8
        /*00b0*/ 	.dword	_ZN34_INTERNAL_d9a04b1b_4_k_cu_55c4583f4cuda3std6ranges3__45__cpo4nextE
	.align		8
        /*00b8*/ 	.dword	_ZN34_INTERNAL_d9a04b1b_4_k_cu_55c4583f4cuda3std6ranges3__45__cpo4prevE
	.align		8
        /*00c0*/ 	.dword	_ZN34_INTERNAL_d9a04b1b_4_k_cu_55c4583f4cuda3std6ranges3__45__cpo4dataE
	.align		8
        /*00c8*/ 	.dword	_ZN34_INTERNAL_d9a04b1b_4_k_cu_55c4583f4cuda3std6ranges3__45__cpo5cdataE
	.align		8
        /*00d0*/ 	.dword	_ZN34_INTERNAL_d9a04b1b_4_k_cu_55c4583f4cuda3std6ranges3__45__cpo4sizeE
	.align		8
        /*00d8*/ 	.dword	_ZN34_INTERNAL_d9a04b1b_4_k_cu_55c4583f4cuda3std6ranges3__45__cpo5ssizeE
	.align		8
        /*00e0*/ 	.dword	_ZN34_INTERNAL_d9a04b1b_4_k_cu_55c4583f4cuda3std6ranges3__45__cpo8distanceE
	.align		8
        /*00e8*/ 	.dword	_ZN34_INTERNAL_d9a04b1b_4_k_cu_55c4583f6thrust24THRUST_300001_SM_1000_NS6system6detail10sequential3seqE
	.align		8
        /*00f0*/ 	.dword	_ZN34_INTERNAL_d9a04b1b_4_k_cu_55c4583f6thrust24THRUST_300001_SM_1000_NS12placeholders2_1E
	.align		8
        /*00f8*/ 	.dword	_ZN34_INTERNAL_d9a04b1b_4_k_cu_55c4583f6thrust24THRUST_300001_SM_1000_NS12placeholders2_2E
	.align		8
        /*0100*/ 	.dword	_ZN34_INTERNAL_d9a04b1b_4_k_cu_55c4583f6thrust24THRUST_300001_SM_1000_NS12placeholders2_3E
	.align		8
        /*0108*/ 	.dword	_ZN34_INTERNAL_d9a04b1b_4_k_cu_55c4583f6thrust24THRUST_300001_SM_1000_NS12placeholders2_4E
	.align		8
        /*0110*/ 	.dword	_ZN34_INTERNAL_d9a04b1b_4_k_cu_55c4583f6thrust24THRUST_300001_SM_1000_NS12placeholders2_5E
	.align		8
        /*0118*/ 	.dword	_ZN34_INTERNAL_d9a04b1b_4_k_cu_55c4583f6thrust24THRUST_300001_SM_1000_NS12placeholders2_6E
	.align		8
        /*0120*/ 	.dword	_ZN34_INTERNAL_d9a04b1b_4_k_cu_55c4583f6thrust24THRUST_300001_SM_1000_NS12placeholders2_7E
	.align		8
        /*0128*/ 	.dword	_ZN34_INTERNAL_d9a04b1b_4_k_cu_55c4583f6thrust24THRUST_300001_SM_1000_NS12placeholders2_8E
	.align		8
        /*0130*/ 	.dword	_ZN34_INTERNAL_d9a04b1b_4_k_cu_55c4583f6thrust24THRUST_300001_SM_1000_NS12placeholders2_9E
	.align		8
        /*0138*/ 	.dword	_ZN34_INTERNAL_d9a04b1b_4_k_cu_55c4583f6thrust24THRUST_300001_SM_1000_NS12placeholders3_10E


//--------------------- .text._ZN3cub18CUB_300001_SM_10006detail11EmptyKernelIvEEvv --------------------------
	.section	.text._ZN3cub18CUB_300001_SM_10006detail11EmptyKernelIvEEvv,"ax",@progbits
	.align	128
        .global         _ZN3cub18CUB_300001_SM_10006detail11EmptyKernelIvEEvv
        .type           _ZN3cub18CUB_300001_SM_10006detail11EmptyKernelIvEEvv,@function
        .size           _ZN3cub18CUB_300001_SM_10006detail11EmptyKernelIvEEvv,(.L_x_15 - _ZN3cub18CUB_300001_SM_10006detail11EmptyKernelIvEEvv)
        .other          _ZN3cub18CUB_300001_SM_10006detail11EmptyKernelIvEEvv,@"STO_CUDA_ENTRY STV_DEFAULT"
_ZN3cub18CUB_300001_SM_10006detail11EmptyKernelIvEEvv:
.text._ZN3cub18CUB_300001_SM_10006detail11EmptyKernelIvEEvv:
[----:B------:R-:W-:Y:S01]  /*0000*/  LDC R1, c[0x0][0x37c] ;  /* 0x0000df00ff017b82 */ /* 0x000fe20000000800 */
[----:B------:R-:W-:Y:S05]  /*0010*/  EXIT ;  /* 0x000000000000794d */ /* 0x000fea0003800000 */
.L_x_0:
[----:B------:R-:W-:-:S00]  /*0020*/  BRA `(.L_x_0) ;  /* 0xfffffffc00fc7947 */ /* 0x000fc0000383ffff */
[----:B------:R-:W-:-:S00]  /*0030*/  NOP ;  /* 0x0000000000007918 */ /* 0x000fc00000000000 */
        /* <DEDUP_REMOVED lines=12> */
.L_x_15:


//--------------------- .text._Z21arrayAppearanceKernelPKiS0_iPi --------------------------
	.section	.text._Z21arrayAppearanceKernelPKiS0_iPi,"ax",@progbits
	.align	128
        .global         _Z21arrayAppearanceKernelPKiS0_iPi
        .type           _Z21arrayAppearanceKernelPKiS0_iPi,@function
        .size           _Z21arrayAppearanceKernelPKiS0_iPi,(.L_x_16 - _Z21arrayAppearanceKernelPKiS0_iPi)
        .other          _Z21arrayAppearanceKernelPKiS0_iPi,@"STO_CUDA_ENTRY STV_DEFAULT"
_Z21arrayAppearanceKernelPKiS0_iPi:
.text._Z21arrayAppearanceKernelPKiS0_iPi:
[----:B------:R-:W-:Y:S01]  /*0000*/  LDC R1, c[0x0][0x37c] ;  /* 0x0000df00ff017b82 */ /* 0x000fe20000000800 */
[----:B------:R-:W0:Y:S07]  /*0010*/  S2R R8, SR_TID.X ;  /* 0x0000000000087919 */ /* 0x000e2e0000002100 */
[----:B------:R-:W1:Y:S01]  /*0020*/  S2UR UR5, SR_CgaCtaId ;  /* 0x00000000000579c3 */ /* 0x000e620000008800 */
[----:B------:R-:W0:Y:S01]  /*0030*/  LDCU UR12, c[0x0][0x360] ;  /* 0x00006c00ff0c77ac */ /* 0x000e220008000800 */
[----:B------:R-:W-:Y:S01]  /*0040*/  BSSY.RECONVERGENT B0, `(.L_x_1) ;  /* 0x00000b9000007945 */ /* 0x000fe20003800200 */
[----:B------:R-:W2:Y:S05]  /*0050*/  LDCU UR8, c[0x0][0x390] ;  /* 0x00007200ff0877ac */ /* 0x000eaa0008000800 */
[----:B------:R-:W3:Y:S01]  /*0060*/  S2UR UR6, SR_CTAID.X ;  /* 0x00000000000679c3 */ /* 0x000ee20000002500 */
[----:B------:R-:W-:Y:S01]  /*0070*/  UMOV UR4, 0x400 ;  /* 0x0000040000047882 */ /* 0x000fe20000000000 */
[----:B------:R-:W4:Y:S01]  /*0080*/  LDCU.64 UR14, c[0x0][0x358] ;  /* 0x00006b00ff0e77ac */ /* 0x000f220008000a00 */
[----:B-1----:R-:W-:Y:S01]  /*0090*/  ULEA UR5, UR5, UR4, 0x18 ;  /* 0x0000000405057291 */ /* 0x002fe2000f8ec0ff */
[----:B0-----:R-:W-:Y:S01]  /*00a0*/  ISETP.GE.U32.AND P0, PT, R8, UR12, PT ;  /* 0x0000000c08007c0c */ /* 0x001fe2000bf06070 */
[----:B---3--:R-:W-:-:S04]  /*00b0*/  UIMAD UR4, UR6, UR12, URZ ;  /* 0x0000000c060472a4 */ /* 0x008fc8000f8e02ff */
[C---:B------:R-:W-:Y:S02]  /*00c0*/  LEA R0, R8.reuse, UR5, 0x2 ;  /* 0x0000000508007c11 */ /* 0x040fe4000f8e10ff */
[----:B------:R-:W-:-:S06]  /*00d0*/  VIADD R7, R8, UR4 ;  /* 0x0000000408077c36 */ /* 0x000fcc0008000000 */
[----:B------:R0:W-:Y:S01]  /*00e0*/  @!P0 STS [R0], RZ ;  /* 0x000000ff00008388 */ /* 0x0001e20000000800 */
[----:B------:R-:W-:Y:S01]  /*00f0*/  BAR.SYNC.DEFER_BLOCKING 0x0 ;  /* 0x0000000000007b1d */ /* 0x000fe20000010000 */
[----:B--2---:R-:W-:-:S13]  /*0100*/  ISETP.GE.AND P0, PT, R7, UR8, PT ;  /* 0x0000000807007c0c */ /* 0x004fda000bf06270 */
[----:B0---4-:R-:W-:Y:S05]  /*0110*/  @P0 BRA `(.L_x_2) ;  /* 0x0000000800ac0947 */ /* 0x011fea0003800000 */
[----:B------:R-:W-:Y:S01]  /*0120*/  UISETP.GE.AND UP0, UPT, UR8, 0x1, UPT ;  /* 0x000000010800788c */ /* 0x000fe2000bf06270 */
[----:B------:R-:W-:-:S08]  /*0130*/  IMAD.MOV.U32 R3, RZ, RZ, RZ ;  /* 0x000000ffff037224 */ /* 0x000fd000078e00ff */
[----:B------:R-:W-:Y:S05]  /*0140*/  BRA.U !UP0, `(.L_x_3) ;  /* 0x00000009089c7547 */ /* 0x000fea000b800000 */
[----:B------:R-:W0:Y:S02]  /*0150*/  LDC.64 R4, c[0x0][0x380] ;  /* 0x0000e000ff047b82 */ /* 0x000e240000000a00 */
[----:B0-----:R-:W-:-:S05]  /*0160*/  IMAD.WIDE R4, R7, 0x4, R4 ;  /* 0x0000000407047825 */ /* 0x001fca00078e0204 */
[----:B------:R0:W5:Y:S01]  /*0170*/  LDG.E R2, desc[UR14][R4.64] ;  /* 0x0000000e04027981 */ /* 0x000162000c1e1900 */
[----:B------:R-:W-:Y:S01]  /*0180*/  UISETP.GE.U32.AND UP1, UPT, UR8, 0x10, UPT ;  /* 0x000000100800788c */ /* 0x000fe2000bf26070 */
[----:B------:R-:W-:Y:S01]  /*0190*/  HFMA2 R6, -RZ, RZ, 0, 0 ;  /* 0x00000000ff067431 */ /* 0x000fe200000001ff */
[----:B------:R-:W-:Y:S01]  /*01a0*/  ULOP3.LUT UR9, UR8, 0xf, URZ, 0xc0, !UPT ;  /* 0x0000000f08097892 */ /* 0x000fe2000f8ec0ff */
[----:B------:R-:W-:-:S03]  /*01b0*/  IMAD.MOV.U32 R3, RZ, RZ, RZ ;  /* 0x000000ffff037224 */ /* 0x000fc600078e00ff */
[----:B------:R-:W-:-:S03]  /*01c0*/  UISETP.NE.AND UP0, UPT, UR9, URZ, UPT ;  /* 0x000000ff0900728c */ /* 0x000fc6000bf05270 */
[----:B0-----:R-:W-:Y:S08]  /*01d0*/  BRA.U !UP1, `(.L_x_4) ;  /* 0x0000000509387547 */ /* 0x001ff0000b800000 */
[----:B------:R-:W0:Y:S01]  /*01e0*/  LDCU.64 UR6, c[0x0][0x388] ;  /* 0x00007100ff0677ac */ /* 0x000e220008000a00 */
[----:B------:R-:W-:Y:S01]  /*01f0*/  IMAD.MOV.U32 R3, RZ, RZ, RZ ;  /* 0x000000ffff037224 */ /* 0x000fe200078e00ff */
[----:B------:R-:W-:-:S04]  /*0200*/  ULOP3.LUT UR10, UR8, 0x7ffffff0, URZ, 0xc0, !UPT ;  /* 0x7ffffff0080a7892 */ /* 0x000fc8000f8ec0ff */
[----:B------:R-:W-:Y:S02]  /*0210*/  UIADD3 UR11, UPT, UPT, -UR10, URZ, URZ ;  /* 0x000000ff0a0b7290 */ /* 0x000fe4000fffe1ff */
[----:B------:R-:W-:Y:S01]  /*0220*/  MOV R6, UR10 ;  /* 0x0000000a00067c02 */ /* 0x000fe20008000f00 */
[----:B0-----:R-:W-:-:S04]  /*0230*/  UIADD3 UR6, UP1, UPT, UR6, 0x20, URZ ;  /* 0x0000002006067890 */ /* 0x001fc8000ff3e0ff */
[----:B------:R-:W-:Y:S02]  /*0240*/  UIADD3.X UR7, UPT, UPT, URZ, UR7, URZ, UP1, !UPT ;  /* 0x00000007ff077290 */ /* 0x000fe40008ffe4ff */
[----:B------:R-:W-:-:S04]  /*0250*/  IMAD.U32 R4, RZ, RZ, UR6 ;  /* 0x00000006ff047e24 */ /* 0x000fc8000f8e00ff */
[----:B------:R-:W-:-:S07]  /*0260*/  IMAD.U32 R5, RZ, RZ, UR7 ;  /* 0x00000007ff057e24 */ /* 0x000fce000f8e00ff */
.L_x_5:
[----:B------:R-:W2:Y:S04]  /*0270*/  LDG.E R23, desc[UR14][R4.64+-0x20] ;  /* 0xffffe00e04177981 */ /* 0x000ea8000c1e1900 */
[----:B------:R-:W3:Y:S04]  /*0280*/  LDG.E R25, desc[UR14][R4.64+-0x1c] ;  /* 0xffffe40e04197981 */ /* 0x000ee8000c1e1900 */
[----:B------:R-:W4:Y:S04]  /*0290*/  LDG.E R27, desc[UR14][R4.64+-0x18] ;  /* 0xffffe80e041b7981 */ /* 0x000f28000c1e1900 */
        /* <DEDUP_REMOVED lines=12> */
[----:B------:R-:W4:Y:S01]  /*0360*/  LDG.E R7, desc[UR14][R4.64+0x1c] ;  /* 0x00001c0e04077981 */ /* 0x000f22000c1e1900 */
[----:B------:R-:W-:Y:S01]  /*0370*/  IADD3 R10, PT, PT, R3, 0x1, RZ ;  /* 0x00000001030a7810 */ /* 0x000fe20007ffe0ff */
[----:B------:R-:W-:-:S04]  /*0380*/  UIADD3 UR11, UPT, UPT, UR11, 0x10, URZ ;  /* 0x000000100b0b7890 */ /* 0x000fc8000fffe0ff */
[----:B------:R-:W-:Y:S01]  /*0390*/  UISETP.NE.AND UP1, UPT, UR11, URZ, UPT ;  /* 0x000000ff0b00728c */ /* 0x000fe2000bf25270 */
[C---:B--2--5:R-:W-:Y:S02]  /*03a0*/  ISETP.NE.AND P0, PT, R2.reuse, R23, PT ;  /* 0x000000170200720c */ /* 0x064fe40003f05270 */
[----:B---3--:R-:W-:-:S11]  /*03b0*/  ISETP.NE.AND P1, PT, R2, R25, PT ;  /* 0x000000190200720c */ /* 0x008fd60003f25270 */
[----:B------:R-:W-:Y:S01]  /*03c0*/  @P0 IMAD.MOV R10, RZ, RZ, R3 ;  /* 0x000000ffff0a0224 */ /* 0x000fe200078e0203 */
[----:B----4-:R-:W-:-:S03]  /*03d0*/  ISETP.NE.AND P0, PT, R2, R27, PT ;  /* 0x0000001b0200720c */ /* 0x010fc60003f05270 */
[C---:B------:R-:W-:Y:S01]  /*03e0*/  VIADD R3, R10.reuse, 0x1 ;  /* 0x000000010a037836 */ /* 0x040fe20000000000 */
[----:B------:R-:W-:Y:S02]  /*03f0*/  @P1 IADD3 R3, PT, PT, R10, RZ, RZ ;  /* 0x000000ff0a031210 */ /* 0x000fe40007ffe0ff */
[----:B------:R-:W-:-:S03]  /*0400*/  ISETP.NE.AND P1, PT, R2, R29, PT ;  /* 0x0000001d0200720c */ /* 0x000fc60003f25270 */
[----:B------:R-:W-:-:S04]  /*0410*/  VIADD R10, R3, 0x1 ;  /* 0x00000001030a7836 */ /* 0x000fc80000000000 */
[----:B------:R-:W-:Y:S01]  /*0420*/  @P0 IMAD.MOV R10, RZ, RZ, R3 ;  /* 0x000000ffff0a0224 */ /* 0x000fe200078e0203 */
[----:B------:R-:W-:-:S04]  /*0430*/  ISETP.NE.AND P0, PT, R2, R12, PT ;  /* 0x0000000c0200720c */ /* 0x000fc80003f05270 */
[----:B------:R-:W-:Y:S01]  /*0440*/  IADD3 R3, PT, PT, R10, 0x1, RZ ;  /* 0x000000010a037810 */ /* 0x000fe20007ffe0ff */
[----:B------:R-:W-:Y:S01]  /*0450*/  @P1 IMAD.MOV R3, RZ, RZ, R10 ;  /* 0x000000ffff031224 */ /* 0x000fe200078e020a */
[----:B------:R-:W-:-:S03]  /*0460*/  ISETP.NE.AND P1, PT, R2, R14, PT ;  /* 0x0000000e0200720c */ /* 0x000fc60003f25270 */
[----:B------:R-:W-:-:S04]  /*0470*/  VIADD R10, R3, 0x1 ;  /* 0x00000001030a7836 */ /* 0x000fc80000000000 */
[----:B------:R-:W-:Y:S02]  /*0480*/  @P0 IADD3 R10, PT, PT, R3, RZ, RZ ;  /* 0x000000ff030a0210 */ /* 0x000fe40007ffe0ff */
[----:B------:R-:W-:-:S03]  /*0490*/  ISETP.NE.AND P0, PT, R2, R16, PT ;  /* 0x000000100200720c */ /* 0x000fc60003f05270 */
[----:B------:R-:W-:Y:S02]  /*04a0*/  VIADD R3, R10, 0x1 ;  /* 0x000000010a037836 */ /* 0x000fe40000000000 */
[----:B------:R-:W-:Y:S01]  /*04b0*/  @P1 IMAD.MOV R3, RZ, RZ, R10 ;  /* 0x000000ffff031224 */ /* 0x000fe200078e020a */
[----:B------:R-:W-:-:S04]  /*04c0*/  ISETP.NE.AND P1, PT, R2, R18, PT ;  /* 0x000000120200720c */ /* 0x000fc80003f25270 */
[----:B------:R-:W-:-:S03]  /*04d0*/  IADD3 R10, PT, PT, R3, 0x1, RZ ;  /* 0x00000001030a7810 */ /* 0x000fc60007ffe0ff */
[----:B------:R-:W-:Y:S01]  /*04e0*/  @P0 IMAD.MOV R10, RZ, RZ, R3 ;  /* 0x000000ffff0a0224 */ /* 0x000fe200078e0203 */
[----:B------:R-:W-:-:S03]  /*04f0*/  ISETP.NE.AND P0, PT, R2, R21, PT ;  /* 0x000000150200720c */ /* 0x000fc60003f05270 */
[C---:B------:R-:W-:Y:S02]  /*0500*/  VIADD R3, R10.reuse, 0x1 ;  /* 0x000000010a037836 */ /* 0x040fe40000000000 */
[----:B------:R-:W-:Y:S02]  /*0510*/  @P1 IADD3 R3, PT, PT, R10, RZ, RZ ;  /* 0x000000ff0a031210 */ /* 0x000fe40007ffe0ff */
[----:B------:R-:W-:-:S03]  /*0520*/  ISETP.NE.AND P1, PT, R2, R19, PT ;  /* 0x000000130200720c */ /* 0x000fc60003f25270 */
[----:B------:R-:W-:-:S03]  /*0530*/  VIADD R10, R3, 0x1 ;  /* 0x00000001030a7836 */ /* 0x000fc60000000000 */
[----:B------:R-:W-:Y:S01]  /*0540*/  @P0 IMAD.MOV R10, RZ, RZ, R3 ;  /* 0x000000ffff0a0224 */ /* 0x000fe200078e0203 */
[----:B------:R-:W-:-:S04]  /*0550*/  ISETP.NE.AND P0, PT, R2, R17, PT ;  /* 0x000000110200720c */ /* 0x000fc80003f05270 */
[----:B------:R-:W-:Y:S02]  /*0560*/  IADD3 R3, PT, PT, R10, 0x1, RZ ;  /* 0x000000010a037810 */ /* 0x000fe40007ffe0ff */
[----:B------:R-:W-:Y:S01]  /*0570*/  @P1 IMAD.MOV R3, RZ, RZ, R10 ;  /* 0x000000ffff031224 */ /* 0x000fe200078e020a */
[----:B------:R-:W-:-:S03]  /*0580*/  ISETP.NE.AND P1, PT, R2, R15, PT ;  /* 0x0000000f0200720c */ /* 0x000fc60003f25270 */
[----:B------:R-:W-:-:S03]  /*0590*/  VIADD R10, R3, 0x1 ;  /* 0x00000001030a7836 */ /* 0x000fc60000000000 */
        /* <DEDUP_REMOVED lines=13> */
[----:B------:R-:W-:-:S04]  /*0670*/  IADD3 R4, P0, PT, R4, 0x40, RZ ;  /* 0x0000004004047810 */ /* 0x000fc80007f1e0ff */
[----:B------:R-:W-:Y:S01]  /*0680*/  IADD3 R3, PT, PT, R7, 0x1, RZ ;  /* 0x0000000107037810 */ /* 0x000fe20007ffe0ff */
[----:B------:R-:W-:Y:S02]  /*0690*/  IMAD.X R5, RZ, RZ, R5, P0 ;  /* 0x000000ffff057224 */ /* 0x000fe400000e0605 */
[----:B------:R-:W-:Y:S01]  /*06a0*/  @P1 IMAD.MOV R3, RZ, RZ, R7 ;  /* 0x000000ffff031224 */ /* 0x000fe200078e0207 */
[----:B------:R-:W-:Y:S06]  /*06b0*/  BRA.U UP1, `(.L_x_5) ;  /* 0xfffffff901ec7547 */ /* 0x000fec000b83ffff */
.L_x_4:
[----:B------:R-:W-:Y:S05]  /*06c0*/  BRA.U !UP0, `(.L_x_3) ;  /* 0x00000005083c7547 */ /* 0x000fea000b800000 */
[----:B------:R-:W-:Y:S02]  /*06d0*/  UISETP.GE.U32.AND UP0, UPT, UR9, 0x8, UPT ;  /* 0x000000080900788c */ /* 0x000fe4000bf06070 */
[----:B------:R-:W-:-:S04]  /*06e0*/  ULOP3.LUT UR7, UR8, 0x7, URZ, 0xc0, !UPT ;  /* 0x0000000708077892 */ /* 0x000fc8000f8ec0ff */
[----:B------:R-:W-:-:S03]  /*06f0*/  UISETP.NE.AND UP1, UPT, UR7, URZ, UPT ;  /* 0x000000ff0700728c */ /* 0x000fc6000bf25270 */
[----:B------:R-:W-:Y:S08]  /*0700*/  BRA.U !UP0, `(.L_x_6) ;  /* 0x00000001088c7547 */ /* 0x000ff0000b800000 */
[----:B------:R-:W0:Y:S02]  /*0710*/  LDC.64 R4, c[0x0][0x388] ;  /* 0x0000e200ff047b82 */ /* 0x000e240000000a00 */
[----:B0-----:R-:W-:-:S05]  /*0720*/  IMAD.WIDE.U32 R4, R6, 0x4, R4 ;  /* 0x0000000406047825 */ /* 0x001fca00078e0004 */
[----:B------:R-:W2:Y:S04]  /*0730*/  LDG.E R7, desc[UR14][R4.64] ;  /* 0x0000000e04077981 */ /* 0x000ea8000c1e1900 */
[----:B------:R-:W3:Y:S04]  /*0740*/  LDG.E R9, desc[UR14][R4.64+0x4] ;  /* 0x0000040e04097981 */ /* 0x000ee8000c1e1900 */
[----:B------:R-:W4:Y:S04]  /*0750*/  LDG.E R11, desc[UR14][R4.64+0x8] ;  /* 0x0000080e040b7981 */ /* 0x000f28000c1e1900 */
[----:B------:R-:W4:Y:S04]  /*0760*/  LDG.E R13, desc[UR14][R4.64+0xc] ;  /* 0x00000c0e040d7981 */ /* 0x000f28000c1e1900 */
[----:B------:R-:W4:Y:S04]  /*0770*/  LDG.E R15, desc[UR14][R4.64+0x10] ;  /* 0x0000100e040f7981 */ /* 0x000f28000c1e1900 */
[----:B------:R-:W4:Y:S04]  /*0780*/  LDG.E R17, desc[UR14][R4.64+0x14] ;  /* 0x0000140e04117981 */ /* 0x000f28000c1e1900 */
[----:B------:R-:W4:Y:S04]  /*0790*/  LDG.E R19, desc[UR14][R4.64+0x18] ;  /* 0x0000180e04137981 */ /* 0x000f28000c1e1900 */
[----:B------:R0:W4:Y:S01]  /*07a0*/  LDG.E R21, desc[UR14][R4.64+0x1c] ;  /* 0x00001c0e04157981 */ /* 0x000122000c1e1900 */
[----:B------:R-:W-:Y:S01]  /*07b0*/  VIADD R6, R6, 0x8 ;  /* 0x0000000806067836 */ /* 0x000fe20000000000 */
[----:B--2--5:R-:W-:-:S02]  /*07c0*/  ISETP.NE.AND P0, PT, R2, R7, PT ;  /* 0x000000070200720c */ /* 0x024fc40003f05270 */
[----:B------:R-:W-:Y:S02]  /*07d0*/  IADD3 R7, PT, PT, R3, 0x1, RZ ;  /* 0x0000000103077810 */ /* 0x000fe40007ffe0ff */
[----:B---3--:R-:W-:-:S09]  /*07e0*/  ISETP.NE.AND P1, PT, R2, R9, PT ;  /* 0x000000090200720c */ /* 0x008fd20003f25270 */
        /* <DEDUP_REMOVED lines=11> */
[----:B0-----:R-:W-:-:S04]  /*08a0*/  VIADD R4, R3, 0x1 ;  /* 0x0000000103047836 */ /* 0x001fc80000000000 */
[----:B------:R-:W-:Y:S02]  /*08b0*/  @P0 IADD3 R4, PT, PT, R3, RZ, RZ ;  /* 0x000000ff03040210 */ /* 0x000fe40007ffe0ff */
[----:B------:R-:W-:-:S03]  /*08c0*/  ISETP.NE.AND P0, PT, R2, R19, PT ;  /* 0x000000130200720c */ /* 0x000fc60003f05270 */
[----:B------:R-:W-:Y:S02]  /*08d0*/  VIADD R3, R4, 0x1 ;  /* 0x0000000104037836 */ /* 0x000fe40000000000 */
[----:B------:R-:W-:Y:S01]  /*08e0*/  @P1 IMAD.MOV R3, RZ, RZ, R4 ;  /* 0x000000ffff031224 */ /* 0x000fe200078e0204 */
[----:B------:R-:W-:-:S04]  /*08f0*/  ISETP.NE.AND P1, PT, R2, R21, PT ;  /* 0x000000150200720c */ /* 0x000fc80003f25270 */
[----:B------:R-:W-:-:S03]  /*0900*/  IADD3 R4, PT, PT, R3, 0x1, RZ ;  /* 0x0000000103047810 */ /* 0x000fc60007ffe0ff */
[----:B------:R-:W-:-:S05]  /*0910*/  @P0 IMAD.MOV R4, RZ, RZ, R3 ;  /* 0x000000ffff040224 */ /* 0x000fca00078e0203 */
[C---:B------:R-:W-:Y:S02]  /*0920*/  IADD3 R3, PT, PT, R4.reuse, 0x1, RZ ;  /* 0x0000000104037810 */ /* 0x040fe40007ffe0ff */
[----:B------:R-:W-:-:S07]  /*0930*/  @P1 IADD3 R3, PT, PT, R4, RZ, RZ ;  /* 0x000000ff04031210 */ /* 0x000fce0007ffe0ff */
.L_x_6:
        /* <DEDUP_REMOVED lines=10> */
[----:B------:R-:W4:Y:S01]  /*09e0*/  LDG.E R13, desc[UR14][R4.64+0xc] ;  /* 0x00000c0e040d7981 */ /* 0x000f22000c1e1900 */
[----:B------:R-:W-:-:S02]  /*09f0*/  IADD3 R6, PT, PT, R6, 0x4, RZ ;  /* 0x0000000406067810 */ /* 0x000fc40007ffe0ff */
[C---:B--2--5:R-:W-:Y:S01]  /*0a00*/  ISETP.NE.AND P0, PT, R2.reuse, R7, PT ;  /* 0x000000070200720c */ /* 0x064fe20003f05270 */
[----:B------:R-:W-:Y:S01]  /*0a10*/  VIADD R7, R3, 0x1 ;  /* 0x0000000103077836 */ /* 0x000fe20000000000 */
[----:B---3--:R-:W-:-:S11]  /*0a20*/  ISETP.NE.AND P1, PT, R2, R9, PT ;  /* 0x000000090200720c */ /* 0x008fd60003f25270 */
[----:B------:R-:W-:Y:S02]  /*0a30*/  @P0 IADD3 R7, PT, PT, R3, RZ, RZ ;  /* 0x000000ff03070210 */ /* 0x000fe40007ffe0ff */
[----:B----4-:R-:W-:-:S03]  /*0a40*/  ISETP.NE.AND P0, PT, R2, R11, PT ;  /* 0x0000000b0200720c */ /* 0x010fc60003f05270 */
[C---:B------:R-:W-:Y:S01]  /*0a50*/  VIADD R3, R7.reuse, 0x1 ;  /* 0x0000000107037836 */ /* 0x040fe20000000000 */
[----:B------:R-:W-:Y:S02]  /*0a60*/  @P1 IADD3 R3, PT, PT, R7, RZ, RZ ;  /* 0x000000ff07031210 */ /* 0x000fe40007ffe0ff */
[----:B------:R-:W-:-:S03]  /*0a70*/  ISETP.NE.AND P1, PT, R2, R13, PT ;  /* 0x0000000d0200720c */ /* 0x000fc60003f25270 */
[----:B------:R-:W-:-:S04]  /*0a80*/  VIADD R7, R3, 0x1 ;  /* 0x0000000103077836 */ /* 0x000fc80000000000 */
[----:B------:R-:W-:-:S05]  /*0a90*/  @P0 IADD3 R7, PT, PT, R3, RZ, RZ ;  /* 0x000000ff03070210 */ /* 0x000fca0007ffe0ff */
[----:B------:R-:W-:Y:S02]  /*0aa0*/  VIADD R3, R7, 0x1 ;  /* 0x0000000107037836 */ /* 0x000fe40000000000 */
[----:B------:R-:W-:-:S07]  /*0ab0*/  @P1 IMAD.MOV R3, RZ, RZ, R7 ;  /* 0x000000ffff031224 */ /* 0x000fce00078e0207 */
.L_x_7:
[----:B------:R-:W-:Y:S05]  /*0ac0*/  BRA.U !UP1, `(.L_x_3) ;  /* 0x00000001093c7547 */ /* 0x000fea000b800000 */
[----:B------:R-:W0:Y:S01]  /*0ad0*/  LDC.64 R4, c[0x0][0x388] ;  /* 0x0000e200ff047b82 */ /* 0x000e220000000a00 */
[----:B------:R-:W-:Y:S01]  /*0ae0*/  UIADD3 UR6, UPT, UPT, -UR6, URZ, URZ ;  /* 0x000000ff06067290 */ /* 0x000fe2000fffe1ff */
[----:B0-----:R-:W-:-:S03]  /*0af0*/  IMAD.WIDE.U32 R6, R6, 0x4, R4 ;  /* 0x0000000406067825 */ /* 0x001fc600078e0004 */
[----:B------:R-:W-:-:S08]  /*0b00*/  MOV R4, R6 ;  /* 0x0000000600047202 */ /* 0x000fd00000000f00 */
.L_x_8:
[----:B------:R-:W-:-:S06]  /*0b10*/  IMAD.MOV.U32 R5, RZ, RZ, R7 ;  /* 0x000000ffff057224 */ /* 0x000fcc00078e0007 */
[----:B------:R0:W2:Y:S01]  /*0b20*/  LDG.E R5, desc[UR14][R4.64] ;  /* 0x0000000e04057981 */ /* 0x0000a2000c1e1900 */
[----:B------:R-:W-:Y:S01]  /*0b30*/  UIADD3 UR6, UPT, UPT, UR6, 0x1, URZ ;  /* 0x0000000106067890 */ /* 0x000fe2000fffe0ff */
[----:B------:R-:W-:-:S03]  /*0b40*/  IADD3 R6, PT, PT, R3, 0x1, RZ ;  /* 0x0000000103067810 */ /* 0x000fc60007ffe0ff */
[----:B------:R-:W-:Y:S01]  /*0b50*/  UISETP.NE.AND UP0, UPT, UR6, URZ, UPT ;  /* 0x000000ff0600728c */ /* 0x000fe2000bf05270 */
[----:B0-----:R-:W-:-:S04]  /*0b60*/  IADD3 R4, P1, PT, R4, 0x4, RZ ;  /* 0x0000000404047810 */ /* 0x001fc80007f3e0ff */
[----:B------:R-:W-:Y:S02]  /*0b70*/  IADD3.X R7, PT, PT, RZ, R7, RZ, P1, !PT ;  /* 0x00000007ff077210 */ /* 0x000fe40000ffe4ff */
[----:B--2--5:R-:W-:-:S13]  /*0b80*/  ISETP.NE.AND P0, PT, R2, R5, PT ;  /* 0x000000050200720c */ /* 0x024fda0003f05270 */
[----:B------:R-:W-:-:S04]  /*0b90*/  @P0 IMAD.MOV R6, RZ, RZ, R3 ;  /* 0x000000ffff060224 */ /* 0x000fc800078e0203 */
[----:B------:R-:W-:Y:S01]  /*0ba0*/  IMAD.MOV.U32 R3, RZ, RZ, R6 ;  /* 0x000000ffff037224 */ /* 0x000fe200078e0006 */
[----:B------:R-:W-:Y:S06]  /*0bb0*/  BRA.U UP0, `(.L_x_8) ;  /* 0xfffffffd00d47547 */ /* 0x000fec000b83ffff */
.L_x_3:
[----:B------:R0:W-:Y:S02]  /*0bc0*/  STS [R0], R3 ;  /* 0x0000000300007388 */ /* 0x0001e40000000800 */
.L_x_2:
[----:B------:R-:W-:Y:S05]  /*0bd0*/  BSYNC.RECONVERGENT B0 ;  /* 0x0000000000007941 */ /* 0x000fea0003800200 */
.L_x_1:
[----:B------:R-:W-:Y:S01]  /*0be0*/  BAR.SYNC.DEFER_BLOCKING 0x0 ;  /* 0x0000000000007b1d */ /* 0x000fe20000010000 */
[----:B------:R-:W-:-:S13]  /*0bf0*/  ISETP.NE.AND P0, PT, R8, RZ, PT ;  /* 0x000000ff0800720c */ /* 0x000fda0003f05270 */
[----:B------:R-:W-:Y:S05]  /*0c00*/  @P0 EXIT ;  /* 0x000000000000094d */ /* 0x000fea0003800000 */
[----:B------:R-:W-:Y:S01]  /*0c10*/  UISETP.GE.U32.AND UP0, UPT, UR12, 0x8, UPT ;  /* 0x000000080c00788c */ /* 0x000fe2000bf06070 */
[----:B------:R-:W-:Y:S02]  /*0c20*/  HFMA2 R16, -RZ, RZ, 0, 0 ;  /* 0x00000000ff107431 */ /* 0x000fe400000001ff */
[----:B0-----:R-:W-:Y:S01]  /*0c30*/  IMAD.MOV.U32 R0, RZ, RZ, RZ ;  /* 0x000000ffff007224 */ /* 0x001fe200078e00ff */
[----:B------:R-:W-:-:S05]  /*0c40*/  ULOP3.LUT UR6, UR12, 0x7, URZ, 0xc0, !UPT ;  /* 0x000000070c067892 */ /* 0x000fca000f8ec0ff */
[----:B------:R-:W-:Y:S07]  /*0c50*/  BRA.U !UP0, `(.L_x_9) ;  /* 0x0000000508047547 */ /* 0x000fee000b800000 */
[----:B------:R-:W-:Y:S01]  /*0c60*/  ULOP3.LUT UR7, UR12, 0x7f8, URZ, 0xc0, !UPT ;  /* 0x000007f80c077892 */ /* 0x000fe2000f8ec0ff */
[----:B------:R-:W-:Y:S01]  /*0c70*/  MOV R19, RZ ;  /* 0x000000ff00137202 */ /* 0x000fe20000000f00 */
[----:B------:R-:W-:Y:S01]  /*0c80*/  IMAD.MOV.U32 R0, RZ, RZ, RZ ;  /* 0x000000ffff007224 */ /* 0x000fe200078e00ff */
[----:B------:R-:W0:Y:S03]  /*0c90*/  LDCU UR8, c[0x0][0x390] ;  /* 0x00007200ff0877ac */ /* 0x000e260008000800 */
[----:B------:R-:W-:-:S07]  /*0ca0*/  MOV R16, UR7 ;  /* 0x0000000700107c02 */ /* 0x000fce0008000f00 */
.L_x_10:
[----:B------:R-:W-:-:S05]  /*0cb0*/  VIADD R25, R19, UR4 ;  /* 0x0000000413197c36 */ /* 0x000fca0008000000 */
[----:B0-----:R-:W-:-:S13]  /*0cc0*/  ISETP.GE.U32.AND P6, PT, R25, UR8, PT ;  /* 0x0000000819007c0c */ /* 0x001fda000bfc6070 */
[----:B-----5:R-:W0:Y:S02]  /*0cd0*/  @!P6 LDC.64 R2, c[0x0][0x380] ;  /* 0x0000e000ff02eb82 */ /* 0x020e240000000a00 */
[----:B0-----:R-:W-:-:S06]  /*0ce0*/  @!P6 IMAD.WIDE.U32 R2, R25, 0x4, R2 ;  /* 0x000000041902e825 */ /* 0x001fcc00078e0002 */
[----:B------:R-:W2:Y:S01]  /*0cf0*/  @!P6 LDG.E R2, desc[UR14][R2.64] ;  /* 0x0000000e0202e981 */ /* 0x000ea2000c1e1900 */
[----:B------:R-:W-:Y:S01]  /*0d00*/  LEA R17, R19, UR5, 0x2 ;  /* 0x0000000513117c11 */ /* 0x000fe2000f8e10ff */
[C---:B------:R-:W-:Y:S01]  /*0d10*/  VIADD R18, R25.reuse, 0x2 ;  /* 0x0000000219127836 */ /* 0x040fe20000000000 */
[C---:B------:R-:W-:Y:S01]  /*0d20*/  IADD3 R9, PT, PT, R25.reuse, 0x1, RZ ;  /* 0x0000000119097810 */ /* 0x040fe20007ffe0ff */
[C---:B------:R-:W-:Y:S01]  /*0d30*/  VIADD R27, R25.reuse, 0x4 ;  /* 0x00000004191b7836 */ /* 0x040fe20000000000 */
[----:B------:R-:W-:Y:S01]  /*0d40*/  IADD3 R29, PT, PT, R25, 0x3, RZ ;  /* 0x00000003191d7810 */ /* 0x000fe20007ffe0ff */
[----:B------:R-:W2:Y:S01]  /*0d50*/  @!P6 LDS R5, [R17] ;  /* 0x000000001105e984 */ /* 0x000ea20000000800 */
[----:B------:R-:W-:Y:S01]  /*0d60*/  ISETP.GE.U32.AND P0, PT, R9, UR8, PT ;  /* 0x0000000809007c0c */ /* 0x000fe2000bf06070 */
[----:B------:R-:W-:Y:S01]  /*0d70*/  VIADD R23, R25, 0x6 ;  /* 0x0000000619177836 */ /* 0x000fe20000000000 */
[----:B------:R-:W-:Y:S02]  /*0d80*/  ISETP.GE.U32.AND P1, PT, R18, UR8, PT ;  /* 0x0000000812007c0c */ /* 0x000fe4000bf26070 */
[----:B------:R-:W-:-:S02]  /*0d90*/  ISETP.GE.U32.AND P2, PT, R29, UR8, PT ;  /* 0x000000081d007c0c */ /* 0x000fc4000bf46070 */
[----:B------:R-:W-:Y:S02]  /*0da0*/  IADD3 R21, PT, PT, R25, 0x5, RZ ;  /* 0x0000000519157810 */ /* 0x000fe40007ffe0ff */
[----:B------:R-:W-:Y:S02]  /*0db0*/  ISETP.GE.U32.AND P3, PT, R27, UR8, PT ;  /* 0x000000081b007c0c */ /* 0x000fe4000bf66070 */
[----:B------:R-:W-:Y:S02]  /*0dc0*/  ISETP.GE.U32.AND P4, PT, R21, UR8, PT ;  /* 0x0000000815007c0c */ /* 0x000fe4000bf86070 */
[----:B------:R-:W-:Y:S01]  /*0dd0*/  IADD3 R25, PT, PT, R25, 0x7, RZ ;  /* 0x0000000719197810 */ /* 0x000fe20007ffe0ff */
[----:B------:R-:W0:Y:S01]  /*0de0*/  @!P0 LDC.64 R12, c[0x0][0x380] ;  /* 0x0000e000ff0c8b82 */ /* 0x000e220000000a00 */
[----:B------:R-:W-:-:S07]  /*0df0*/  ISETP.GE.U32.AND P5, PT, R23, UR8, PT ;  /* 0x0000000817007c0c */ /* 0x000fce000bfa6070 */
[----:B------:R-:W1:Y:S02]  /*0e00*/  @!P1 LDC.64 R14, c[0x0][0x380] ;  /* 0x0000e000ff0e9b82 */ /* 0x000e640000000a00 */
[----:B------:R-:W-:Y:S06]  /*0e10*/  @!P4 LDS R20, [R17+0x14] ;  /* 0x000014001114c984 */ /* 0x000fec0000000800 */
[----:B------:R-:W3:Y:S08]  /*0e20*/  @!P2 LDC.64 R10, c[0x0][0x380] ;  /* 0x0000e000ff0aab82 */ /* 0x000ef00000000a00 */
[----:B------:R-:W4:Y:S01]  /*0e30*/  @!P5 LDC.64 R6, c[0x0][0x380] ;  /* 0x0000e000ff06db82 */ /* 0x000f220000000a00 */
[----:B0-----:R-:W-:-:S06]  /*0e40*/  @!P0 IMAD.WIDE.U32 R12, R9, 0x4, R12 ;  /* 0x00000004090c8825 */ /* 0x001fcc00078e000c */
[----:B------:R0:W2:Y:S01]  /*0e50*/  @!P0 LDG.E R13, desc[UR14][R12.64] ;  /* 0x0000000e0c0d8981 */ /* 0x0000a2000c1e1900 */
[----:B-1----:R-:W-:-:S03]  /*0e60*/  @!P1 IMAD.WIDE.U32 R14, R18, 0x4, R14 ;  /* 0x00000004120e9825 */ /* 0x002fc600078e000e */
[----:B------:R-:W-:Y:S04]  /*0e70*/  @!P2 LDS R18, [R17+0xc] ;  /* 0x00000c001112a984 */ /* 0x000fe80000000800 */
[----:B------:R1:W2:Y:S01]  /*0e80*/  @!P1 LDG.E R15, desc[UR14][R14.64] ;  /* 0x0000000e0e0f9981 */ /* 0x0002a2000c1e1900 */
[----:B---3--:R-:W-:-:S03]  /*0e90*/  @!P2 IMAD.WIDE.U32 R10, R29, 0x4, R10 ;  /* 0x000000041d0aa825 */ /* 0x008fc600078e000a */
[----:B0-----:R-:W0:Y:S04]  /*0ea0*/  @!P0 LDS R12, [R17+0x4] ;  /* 0x00000400110c8984 */ /* 0x001e280000000800 */
[----:B------:R3:W2:Y:S01]  /*0eb0*/  @!P2 LDG.E R11, desc[UR14][R10.64] ;  /* 0x0000000e0a0ba981 */ /* 0x0006a2000c1e1900 */
[----:B----4-:R-:W-:-:S03]  /*0ec0*/  @!P5 IMAD.WIDE.U32 R6, R23, 0x4, R6 ;  /* 0x000000041706d825 */ /* 0x010fc600078e0006 */
[----:B-1----:R-:W1:Y:S04]  /*0ed0*/  @!P1 LDS R14, [R17+0x8] ;  /* 0x00000800110e9984 */ /* 0x002e680000000800 */
[----:B------:R-:W4:Y:S04]  /*0ee0*/  @!P5 LDG.E R7, desc[UR14][R6.64] ;  /* 0x0000000e0607d981 */ /* 0x000f28000c1e1900 */
[----:B---3--:R-:W3:Y:S01]  /*0ef0*/  @!P3 LDS R10, [R17+0x10] ;  /* 0x00001000110ab984 */ /* 0x008ee20000000800 */
[----:B--2---:R-:W-:Y:S01]  /*0f00*/  @!P6 IMAD R0, R5, R2, R0 ;  /* 0x000000020500e224 */ /* 0x004fe200078e0200 */
[----:B------:R-:W-:Y:S01]  /*0f10*/  ISETP.GE.U32.AND P6, PT, R25, UR8, PT ;  /* 0x0000000819007c0c */ /* 0x000fe2000bfc6070 */
[----:B------:R-:W2:Y:S08]  /*0f20*/  @!P3 LDC.64 R2, c[0x0][0x380] ;  /* 0x0000e000ff02bb82 */ /* 0x000eb00000000a00 */
[----:B------:R-:W0:Y:S08]  /*0f30*/  @!P4 LDC.64 R4, c[0x0][0x380] ;  /* 0x0000e000ff04cb82 */ /* 0x000e300000000a00 */
[----:B------:R-:W1:Y:S01]  /*0f40*/  @!P6 LDC.64 R8, c[0x0][0x380] ;  /* 0x0000e000ff08eb82 */ /* 0x000e620000000a00 */
[----:B--2---:R-:W-:-:S06]  /*0f50*/  @!P3 IMAD.WIDE.U32 R2, R27, 0x4, R2 ;  /* 0x000000041b02b825 */ /* 0x004fcc00078e0002 */
[----:B------:R2:W3:Y:S01]  /*0f60*/  @!P3 LDG.E R3, desc[UR14][R2.64] ;  /* 0x0000000e0203b981 */ /* 0x0004e2000c1e1900 */
[----:B0-----:R-:W-:-:S03]  /*0f70*/  @!P4 IMAD.WIDE.U32 R4, R21, 0x4, R4 ;  /* 0x000000041504c825 */ /* 0x001fc600078e0004 */
[----:B------:R-:W-:Y:S04]  /*0f80*/  @!P6 LDS R21, [R17+0x1c] ;  /* 0x00001c001115e984 */ /* 0x000fe80000000800 */
[----:B------:R-:W4:Y:S01]  /*0f90*/  @!P4 LDG.E R5, desc[UR14][R4.64] ;  /* 0x0000000e0405c981 */ /* 0x000f22000c1e1900 */
[----:B-1----:R-:W-:-:S03]  /*0fa0*/  @!P6 IMAD.WIDE.U32 R8, R25, 0x4, R8 ;  /* 0x000000041908e825 */ /* 0x002fc600078e0008 */
[----:B--2---:R-:W0:Y:S04]  /*0fb0*/  @!P5 LDS R2, [R17+0x18] ;  /* 0x000018001102d984 */ /* 0x004e280000000800 */
[----:B------:R-:W2:Y:S01]  /*0fc0*/  @!P6 LDG.E R9, desc[UR14][R8.64] ;  /* 0x0000000e0809e981 */ /* 0x000ea2000c1e1900 */
[----:B------:R-:W-:Y:S02]  /*0fd0*/  @!P0 IMAD R0, R13, R12, R0 ;  /* 0x0000000c0d008224 */ /* 0x000fe400078e0200 */
[----:B------:R-:W-:Y:S02]  /*0fe0*/  VIADD R19, R19, 0x8 ;  /* 0x0000000813137836 */ /* 0x000fe40000000000 */
[----:B------:R-:W-:-:S03]  /*0ff0*/  @!P1 IMAD R0, R15, R14, R0 ;  /* 0x0000000e0f009224 */ /* 0x000fc600078e0200 */
[----:B------:R-:W-:Y:S01]  /*1000*/  ISETP.NE.AND P0, PT, R19, R16, PT ;  /* 0x000000101300720c */ /* 0x000fe20003f05270 */
[----:B------:R-:W-:-:S04]  /*1010*/  @!P2 IMAD R0, R11, R18, R0 ;  /* 0x000000120b00a224 */ /* 0x000fc800078e0200 */
[----:B---3--:R-:W-:-:S04]  /*1020*/  @!P3 IMAD R0, R10, R3, R0 ;  /* 0x000000030a00b224 */ /* 0x008fc800078e0200 */
[----:B----4-:R-:W-:-:S04]  /*1030*/  @!P4 IMAD R0, R5, R20, R0 ;  /* 0x000000140500c224 */ /* 0x010fc800078e0200 */
[----:B0-----:R-:W-:-:S04]  /*1040*/  @!P5 IMAD R0, R7, R2, R0 ;  /* 0x000000020700d224 */ /* 0x001fc800078e0200 */
[----:B--2---:R-:W-:Y:S01]  /*1050*/  @!P6 IMAD R0, R9, R21, R0 ;  /* 0x000000150900e224 */ /* 0x004fe200078e0200 */
[----:B------:R-:W-:Y:S06]  /*1060*/  @P0 BRA `(.L_x_10) ;  /* 0xfffffffc00100947 */ /* 0x000fec000383ffff */
.L_x_9:
[----:B------:R-:W-:-:S09]  /*1070*/  UISETP.NE.AND UP0, UPT, UR6, URZ, UPT ;  /* 0x000000ff0600728c */ /* 0x000fd2000bf05270 */
[----:B------:R-:W-:Y:S05]  /*1080*/  BRA.U !UP0, `(.L_x_11) ;  /* 0x0000000508047547 */ /* 0x000fea000b800000 */
[----:B------:R-:W-:Y:S02]  /*1090*/  UISETP.GE.U32.AND UP0, UPT, UR6, 0x4, UPT ;  /* 0x000000040600788c */ /* 0x000fe4000bf06070 */
[----:B------:R-:W-:-:S04]  /*10a0*/  ULOP3.LUT UR7, UR12, 0x3, URZ, 0xc0, !UPT ;  /* 0x000000030c077892 */ /* 0x000fc8000f8ec0ff */
[----:B------:R-:W-:-:S03]  /*10b0*/  UISETP.NE.AND UP1, UPT, UR7, URZ, UPT ;  /* 0x000000ff0700728c */ /* 0x000fc6000bf25270 */
[----:B------:R-:W-:Y:S08]  /*10c0*/  BRA.U !UP0, `(.L_x_12) ;  /* 0x0000000108787547 */ /* 0x000ff0000b800000 */
[----:B------:R-:W-:-:S04]  /*10d0*/  IADD3 R11, PT, PT, R16, UR4, RZ ;  /* 0x00000004100b7c10 */ /* 0x000fc8000fffe0ff */
[C---:B------:R-:W-:Y:S01]  /*10e0*/  ISETP.GE.U32.AND P0, PT, R11.reuse, UR8, PT ;  /* 0x000000080b007c0c */ /* 0x040fe2000bf06070 */
[C---:B------:R-:W-:Y:S01]  /*10f0*/  VIADD R13, R11.reuse, 0x1 ;  /* 0x000000010b0d7836 */ /* 0x040fe20000000000 */
[C---:B------:R-:W-:Y:S01]  /*1100*/  IADD3 R15, PT, PT, R11.reuse, 0x2, RZ ;  /* 0x000000020b0f7810 */ /* 0x040fe20007ffe0ff */
[----:B------:R-:W-:-:S03]  /*1110*/  VIADD R17, R11, 0x3 ;  /* 0x000000030b117836 */ /* 0x000fc60000000000 */
[----:B------:R-:W-:Y:S02]  /*1120*/  ISETP.GE.U32.AND P1, PT, R13, UR8, PT ;  /* 0x000000080d007c0c */ /* 0x000fe4000bf26070 */
[----:B------:R-:W-:Y:S02]  /*1130*/  ISETP.GE.U32.AND P2, PT, R15, UR8, PT ;  /* 0x000000080f007c0c */ /* 0x000fe4000bf46070 */
[----:B------:R-:W-:-:S03]  /*1140*/  ISETP.GE.U32.AND P3, PT, R17, UR8, PT ;  /* 0x0000000811007c0c */ /* 0x000fc6000bf66070 */
[----:B------:R-:W0:Y:S08]  /*1150*/  @!P0 LDC.64 R4, c[0x0][0x380] ;  /* 0x0000e000ff048b82 */ /* 0x000e300000000a00 */
[----:B------:R-:W1:Y:S08]  /*1160*/  @!P1 LDC.64 R6, c[0x0][0x380] ;  /* 0x0000e000ff069b82 */ /* 0x000e700000000a00 */
[----:B------:R-:W2:Y:S08]  /*1170*/  @!P2 LDC.64 R8, c[0x0][0x380] ;  /* 0x0000e000ff08ab82 */ /* 0x000eb00000000a00 */
[----:B-----5:R-:W3:Y:S01]  /*1180*/  @!P3 LDC.64 R2, c[0x0][0x380] ;  /* 0x0000e000ff02bb82 */ /* 0x020ee20000000a00 */
[----:B0-----:R-:W-:-:S06]  /*1190*/  @!P0 IMAD.WIDE.U32 R4, R11, 0x4, R4 ;  /* 0x000000040b048825 */ /* 0x001fcc00078e0004 */
[----:B------:R-:W4:Y:S01]  /*11a0*/  @!P0 LDG.E R4, desc[UR14][R4.64] ;  /* 0x0000000e04048981 */ /* 0x000f22000c1e1900 */
[----:B-1----:R-:W-:-:S06]  /*11b0*/  @!P1 IMAD.WIDE.U32 R6, R13, 0x4, R6 ;  /* 0x000000040d069825 */ /* 0x002fcc00078e0006 */
[----:B------:R-:W4:Y:S01]  /*11c0*/  @!P1 LDG.E R7, desc[UR14][R6.64] ;  /* 0x0000000e06079981 */ /* 0x000f22000c1e1900 */
[----:B--2---:R-:W-:-:S06]  /*11d0*/  @!P2 IMAD.WIDE.U32 R8, R15, 0x4, R8 ;  /* 0x000000040f08a825 */ /* 0x004fcc00078e0008 */
[----:B------:R-:W2:Y:S01]  /*11e0*/  @!P2 LDG.E R8, desc[UR14][R8.64] ;  /* 0x0000000e0808a981 */ /* 0x000ea2000c1e1900 */
[----:B---3--:R-:W-:-:S06]  /*11f0*/  @!P3 IMAD.WIDE.U32 R2, R17, 0x4, R2 ;  /* 0x000000041102b825 */ /* 0x008fcc00078e0002 */
[----:B------:R-:W3:Y:S01]  /*1200*/  @!P3 LDG.E R3, desc[UR14][R2.64] ;  /* 0x0000000e0203b981 */ /* 0x000ee2000c1e1900 */
[----:B------:R-:W-:-:S05]  /*1210*/  LEA R10, R16, UR5, 0x2 ;  /* 0x00000005100a7c11 */ /* 0x000fca000f8e10ff */
[----:B------:R-:W4:Y:S04]  /*1220*/  @!P0 LDS R11, [R10] ;  /* 0x000000000a0b8984 */ /* 0x000f280000000800 */
[----:B------:R-:W0:Y:S04]  /*1230*/  @!P1 LDS R12, [R10+0x4] ;  /* 0x000004000a0c9984 */ /* 0x000e280000000800 */
[----:B------:R-:W2:Y:S04]  /*1240*/  @!P2 LDS R13, [R10+0x8] ;  /* 0x000008000a0da984 */ /* 0x000ea80000000800 */
[----:B------:R-:W3:Y:S01]  /*1250*/  @!P3 LDS R14, [R10+0xc] ;  /* 0x00000c000a0eb984 */ /* 0x000ee20000000800 */
[----:B------:R-:W-:Y:S01]  /*1260*/  IADD3 R16, PT, PT, R16, 0x4, RZ ;  /* 0x0000000410107810 */ /* 0x000fe20007ffe0ff */
[----:B----4-:R-:W-:-:S04]  /*1270*/  @!P0 IMAD R0, R11, R4, R0 ;  /* 0x000000040b008224 */ /* 0x010fc800078e0200 */
[----:B0-----:R-:W-:-:S04]  /*1280*/  @!P1 IMAD R0, R7, R12, R0 ;  /* 0x0000000c07009224 */ /* 0x001fc800078e0200 */
[----:B--2---:R-:W-:-:S04]  /*1290*/  @!P2 IMAD R0, R13, R8, R0 ;  /* 0x000000080d00a224 */ /* 0x004fc800078e0200 */
[----:B---3--:R-:W-:-:S07]  /*12a0*/  @!P3 IMAD R0, R3, R14, R0 ;  /* 0x0000000e0300b224 */ /* 0x008fce00078e0200 */
.L_x_12:
[----:B------:R-:W-:Y:S05]  /*12b0*/  BRA.U !UP1, `(.L_x_11) ;  /* 0x0000000109787547 */ /* 0x000fea000b800000 */
[----:B------:R-:W-:Y:S02]  /*12c0*/  UISETP.NE.AND UP0, UPT, UR7, 0x1, UPT ;  /* 0x000000010700788c */ /* 0x000fe4000bf05270 */
[----:B------:R-:W-:-:S04]  /*12d0*/  ULOP3.LUT UR6, UR12, 0x1, URZ, 0xc0, !UPT ;  /* 0x000000010c067892 */ /* 0x000fc8000f8ec0ff */
[----:B------:R-:W-:-:S03]  /*12e0*/  UISETP.NE.U32.AND UP1, UPT, UR6, 0x1, UPT ;  /* 0x000000010600788c */ /* 0x000fc6000bf25070 */
[----:B------:R-:W-:Y:S08]  /*12f0*/  BRA.U !UP0, `(.L_x_13) ;  /* 0x0000000108407547 */ /* 0x000ff0000b800000 */
[----:B------:R-:W-:-:S05]  /*1300*/  VIADD R9, R16, UR4 ;  /* 0x0000000410097c36 */ /* 0x000fca0008000000 */
[C---:B------:R-:W-:Y:S02]  /*1310*/  ISETP.GE.U32.AND P0, PT, R9.reuse, UR8, PT ;  /* 0x0000000809007c0c */ /* 0x040fe4000bf06070 */
[----:B------:R-:W-:-:S04]  /*1320*/  IADD3 R7, PT, PT, R9, 0x1, RZ ;  /* 0x0000000109077810 */ /* 0x000fc80007ffe0ff */
[----:B------:R-:W-:-:S07]  /*1330*/  ISETP.GE.U32.AND P1, PT, R7, UR8, PT ;  /* 0x0000000807007c0c */ /* 0x000fce000bf26070 */
[----:B-----5:R-:W0:Y:S08]  /*1340*/  @!P0 LDC.64 R2, c[0x0][0x380] ;  /* 0x0000e000ff028b82 */ /* 0x020e300000000a00 */
[----:B------:R-:W1:Y:S01]  /*1350*/  @!P1 LDC.64 R4, c[0x0][0x380] ;  /* 0x0000e000ff049b82 */ /* 0x000e620000000a00 */
[----:B0-----:R-:W-:-:S06]  /*1360*/  @!P0 IMAD.WIDE.U32 R2, R9, 0x4, R2 ;  /* 0x0000000409028825 */ /* 0x001fcc00078e0002 */
[----:B------:R-:W2:Y:S01]  /*1370*/  @!P0 LDG.E R2, desc[UR14][R2.64] ;  /* 0x0000000e02028981 */ /* 0x000ea2000c1e1900 */
[----:B-1----:R-:W-:-:S06]  /*1380*/  @!P1 IMAD.WIDE.U32 R4, R7, 0x4, R4 ;  /* 0x0000000407049825 */ /* 0x002fcc00078e0004 */
[----:B------:R-:W3:Y:S01]  /*1390*/  @!P1 LDG.E R5, desc[UR14][R4.64] ;  /* 0x0000000e04059981 */ /* 0x000ee2000c1e1900 */
[----:B------:R-:W-:-:S05]  /*13a0*/  LEA R8, R16, UR5, 0x2 ;  /* 0x0000000510087c11 */ /* 0x000fca000f8e10ff */
[----:B------:R-:W2:Y:S04]  /*13b0*/  @!P0 LDS R7, [R8] ;  /* 0x0000000008078984 */ /* 0x000ea80000000800 */
[----:B------:R-:W3:Y:S01]  /*13c0*/  @!P1 LDS R6, [R8+0x4] ;  /* 0x0000040008069984 */ /* 0x000ee20000000800 */
[----:B------:R-:W-:Y:S02]  /*13d0*/  VIADD R16, R16, 0x2 ;  /* 0x0000000210107836 */ /* 0x000fe40000000000 */
[----:B--2---:R-:W-:-:S04]  /*13e0*/  @!P0 IMAD R0, R7, R2, R0 ;  /* 0x0000000207008224 */ /* 0x004fc800078e0200 */
[----:B---3--:R-:W-:-:S07]  /*13f0*/  @!P1 IMAD R0, R5, R6, R0 ;  /* 0x0000000605009224 */ /* 0x008fce00078e0200 */
.L_x_13:
[----:B------:R-:W-:Y:S05]  /*1400*/  BRA.U UP1, `(.L_x_11) ;  /* 0x0000000101247547 */ /* 0x000fea000b800000 */
[----:B------:R-:W-:-:S04]  /*1410*/  IADD3 R5, PT, PT, R16, UR4, RZ ;  /* 0x0000000410057c10 */ /* 0x000fc8000fffe0ff */
[----:B------:R-:W-:-:S13]  /*1420*/  ISETP.GE.U32.AND P0, PT, R5, UR8, PT ;  /* 0x0000000805007c0c */ /* 0x000fda000bf06070 */
[----:B------:R-:W-:Y:S05]  /*1430*/  @P0 BRA `(.L_x_11) ;  /* 0x0000000000180947 */ /* 0x000fea0003800000 */
[----:B-----5:R-:W0:Y:S02]  /*1440*/  LDC.64 R2, c[0x0][0x380] ;  /* 0x0000e000ff027b82 */ /* 0x020e240000000a00 */
[----:B0-----:R-:W-:-:S06]  /*1450*/  IMAD.WIDE.U32 R2, R5, 0x4, R2 ;  /* 0x0000000405027825 */ /* 0x001fcc00078e0002 */
[----:B------:R-:W2:Y:S01]  /*1460*/  LDG.E R2, desc[UR14][R2.64] ;  /* 0x0000000e02027981 */ /* 0x000ea2000c1e1900 */
[----:B------:R-:W-:-:S05]  /*1470*/  LEA R16, R16, UR5, 0x2 ;  /* 0x0000000510107c11 */ /* 0x000fca000f8e10ff */
[----:B------:R-:W2:Y:S02]  /*1480*/  LDS R5, [R16] ;  /* 0x0000000010057984 */ /* 0x000ea40000000800 */
[----:B--2---:R-:W-:-:S07]  /*1490*/  IMAD R0, R5, R2, R0 ;  /* 0x0000000205007224 */ /* 0x004fce00078e0200 */
.L_x_11:
[----:B-----5:R-:W0:Y:S02]  /*14a0*/  LDC.64 R2, c[0x0][0x398] ;  /* 0x0000e600ff027b82 */ /* 0x020e240000000a00 */
[----:B0-----:R-:W-:Y:S01]  /*14b0*/  REDG.E.ADD.STRONG.GPU desc[UR14][R2.64], R0 ;  /* 0x000000000200798e */ /* 0x001fe2000c12e10e */
[----:B------:R-:W-:Y:S05]  /*14c0*/  EXIT ;  /* 0x000000000000794d */ /* 0x000fea0003800000 */
.L_x_14:
        /* <DEDUP_REMOVED lines=11> */
.L_x_16:


//--------------------- .nv.shared._ZN3cub18CUB_300001_SM_10006detail11EmptyKernelIvEEvv --------------------------
	.section	.nv.shared._ZN3cub18CUB_300001_SM_10006detail11EmptyKernelIvEEvv,"aw",@nobits
	.sectionflags	@""
	.align	16
	.zero		1024


//--------------------- .nv.shared.reserved.0     --------------------------
	.section	.nv.shared.reserved.0,"aw",@nobits
	.weak		__nv_reservedSMEM_offset_0_alias
	.size		__nv_reservedSMEM_offset_0_alias, 0, 64
	.other		__nv_reservedSMEM_offset_0_alias,@"STO_CUDA_RESERVED_SHARED STV_DEFAULT"
__nv_reservedSMEM_offset_0_alias:
	.zero		0
	.zero		64


//--------------------- .nv.global                --------------------------
	.section	.nv.global,"aw",@nobits
.nv.global:
	.type		_ZN34_INTERNAL_d9a04b1b_4_k_cu_55c4583f6thrust24THRUST_300001_SM_1000_NS12placeholders2_5E,@object
	.size		_ZN34_INTERNAL_d9a04b1b_4_k_cu_55c4583f6thrust24THRUST_300001_SM_1000_NS12placeholders2_5E,(_ZN34_INTERNAL_d9a04b1b_4_k_cu_55c4583f4cuda3std3__45__cpo6cbeginE - _ZN34_INTERNAL_d9a04b1b_4_k_cu_55c4583f6thrust24THRUST_300001_SM_1000_NS12placeholders2_5E)
_ZN34_INTERNAL_d9a04b1b_4_k_cu_55c4583f6thrust24THRUST_300001_SM_1000_NS12placeholders2_5E:
	.zero		1
	.type		_ZN34_INTERNAL_d9a04b1b_4_k_cu_55c4583f4cuda3std3__45__cpo6cbeginE,@object
	.size		_ZN34_INTERNAL_d9a04b1b_4_k_cu_55c4583f4cuda3std3__45__cpo6cbeginE,(_ZN34_INTERNAL_d9a04b1b_4_k_cu_55c4583f4cuda3std6ranges3__45__cpo6cbeginE - _ZN34_INTERNAL_d9a04b1b_4_k_cu_55c4583f4cuda3std3__45__cpo6cbeginE)
_ZN34_INTERNAL_d9a04b1b_4_k_cu_55c4583f4cuda3std3__45__cpo6cbeginE:
	.zero		1
	.type		_ZN34_INTERNAL_d9a04b1b_4_k_cu_55c4583f4cuda3std6ranges3__45__cpo6cbeginE,@object
	.size		_ZN34_INTERNAL_d9a04b1b_4_k_cu_55c4583f4cuda3std6ranges3__45__cpo6cbeginE,(_ZN34_INTERNAL_d9a04b1b_4_k_cu_55c4583f4cuda3std3__48in_placeE - _ZN34_INTERNAL_d9a04b1b_4_k_cu_55c4583f4cuda3std6ranges3__45__cpo6cbeginE)
_ZN34_INTERNAL_d9a04b1b_4_k_cu_55c4583f4cuda3std6ranges3__45__cpo6cbeginE:
	.zero		1
	.type		_ZN34_INTERNAL_d9a04b1b_4_k_cu_55c4583f4cuda3std3__48in_placeE,@object
	.size		_ZN34_INTERNAL_d9a04b1b_4_k_cu_55c4583f4cuda3std3__48in_placeE,(_ZN34_INTERNAL_d9a04b1b_4_k_cu_55c4583f4cuda3std6ranges3__45__cpo4sizeE - _ZN34_INTERNAL_d9a04b1b_4_k_cu_55c4583f4cuda3std3__48in_placeE)
_ZN34_INTERNAL_d9a04b1b_4_k_cu_55c4583f4cuda3std3__48in_placeE:
	.zero		1
	.type		_ZN34_INTERNAL_d9a04b1b_4_k_cu_55c4583f4cuda3std6ranges3__45__cpo4sizeE,@object
	.size		_ZN34_INTERNAL_d9a04b1b_4_k_cu_55c4583f4cuda3std6ranges3__45__cpo4sizeE,(_ZN34_INTERNAL_d9a04b1b_4_k_cu_55c4583f6thrust24THRUST_300001_SM_1000_NS12placeholders2_9E - _ZN34_INTERNAL_d9a04b1b_4_k_cu_55c4583f4cuda3std6ranges3__45__cpo4sizeE)
_ZN34_INTERNAL_d9a04b1b_4_k_cu_55c4583f4cuda3std6ranges3__45__cpo4sizeE:
	.zero		1
	.type		_ZN34_INTERNAL_d9a04b1b_4_k_cu_55c4583f6thrust24THRUST_300001_SM_1000_NS12placeholders2_9E,@object
	.size		_ZN34_INTERNAL_d9a04b1b_4_k_cu_55c4583f6thrust24THRUST_300001_SM_1000_NS12placeholders2_9E,(_ZN34_INTERNAL_d9a04b1b_4_k_cu_55c4583f4cuda3std3__45__cpo7crbeginE - _ZN34_INTERNAL_d9a04b1b_4_k_cu_55c4583f6thrust24THRUST_300001_SM_1000_NS12placeholders2_9E)
_ZN34_INTERNAL_d9a04b1b_4_k_cu_55c4583f6thrust24THRUST_300001_SM_1000_NS12placeholders2_9E:
	.zero		1
	.type		_ZN34_INTERNAL_d9a04b1b_4_k_cu_55c4583f4cuda3std3__45__cpo7crbeginE,@object
	.size		_ZN34_INTERNAL_d9a04b1b_4_k_cu_55c4583f4cuda3std3__45__cpo7crbeginE,(_ZN34_INTERNAL_d9a04b1b_4_k_cu_55c4583f4cuda3std6ranges3__45__cpo4nextE - _ZN34_INTERNAL_d9a04b1b_4_k_cu_55c4583f4cuda3std3__45__cpo7crbeginE)
_ZN34_INTERNAL_d9a04b1b_4_k_cu_55c4583f4cuda3std3__45__cpo7crbeginE:
	.zero		1
	.type		_ZN34_INTERNAL_d9a04b1b_4_k_cu_55c4583f4cuda3std6ranges3__45__cpo4nextE,@object
	.size		_ZN34_INTERNAL_d9a04b1b_4_k_cu_55c4583f4cuda3std6ranges3__45__cpo4nextE,(_ZN34_INTERNAL_d9a04b1b_4_k_cu_55c4583f4cuda3std6ranges3__45__cpo4swapE - _ZN34_INTERNAL_d9a04b1b_4_k_cu_55c4583f4cuda3std6ranges3__45__cpo4nextE)
_ZN34_INTERNAL_d9a04b1b_4_k_cu_55c4583f4cuda3std6ranges3__45__cpo4nextE:
	.zero		1
	.type		_ZN34_INTERNAL_d9a04b1b_4_k_cu_55c4583f4cuda3std6ranges3__45__cpo4swapE,@object
	.size		_ZN34_INTERNAL_d9a04b1b_4_k_cu_55c4583f4cuda3std6ranges3__45__cpo4swapE,(_ZN34_INTERNAL_d9a04b1b_4_k_cu_55c4583f6thrust24THRUST_300001_SM_1000_NS12placeholders2_1E - _ZN34_INTERNAL_d9a04b1b_4_k_cu_55c4583f4cuda3std6ranges3__45__cpo4swapE)
_ZN34_INTERNAL_d9a04b1b_4_k_cu_55c4583f4cuda3std6ranges3__45__cpo4swapE:
	.zero		1
	.type		_ZN34_INTERNAL_d9a04b1b_4_k_cu_55c4583f6thrust24THRUST_300001_SM_1000_NS12placeholders2_1E,@object
	.size		_ZN34_INTERNAL_d9a04b1b_4_k_cu_55c4583f6thrust24THRUST_300001_SM_1000_NS12placeholders2_1E,(_ZN34_INTERNAL_d9a04b1b_4_k_cu_55c4583f6thrust24THRUST_300001_SM_1000_NS12placeholders2_3E - _ZN34_INTERNAL_d9a04b1b_4_k_cu_55c4583f6thrust24THRUST_300001_SM_1000_NS12placeholders2_1E)
_ZN34_INTERNAL_d9a04b1b_4_k_cu_55c4583f6thrust24THRUST_300001_SM_1000_NS12placeholders2_1E:
	.zero		1
	.type		_ZN34_INTERNAL_d9a04b1b_4_k_cu_55c4583f6thrust24THRUST_300001_SM_1000_NS12placeholders2_3E,@object
	.size		_ZN34_INTERNAL_d9a04b1b_4_k_cu_55c4583f6thrust24THRUST_300001_SM_1000_NS12placeholders2_3E,(_ZN34_INTERNAL_d9a04b1b_4_k_cu_55c4583f4cuda3std3__45__cpo5beginE - _ZN34_INTERNAL_d9a04b1b_4_k_cu_55c4583f6thrust24THRUST_300001_SM_1000_NS12placeholders2_3E)
_ZN34_INTERNAL_d9a04b1b_4_k_cu_55c4583f6thrust24THRUST_300001_SM_1000_NS12placeholders2_3E:
	.zero		1
	.type		_ZN34_INTERNAL_d9a04b1b_4_k_cu_55c4583f4cuda3std3__45__cpo5beginE,@object
	.size		_ZN34_INTERNAL_d9a04b1b_4_k_cu_55c4583f4cuda3std3__45__cpo5beginE,(_ZN34_INTERNAL_d9a04b1b_4_k_cu_55c4583f4cuda3std6ranges3__45__cpo5beginE - _ZN34_INTERNAL_d9a04b1b_4_k_cu_55c4583f4cuda3std3__45__cpo5beginE)
_ZN34_INTERNAL_d9a04b1b_4_k_cu_55c4583f4cuda3std3__45__cpo5beginE:
	.zero		1
	.type		_ZN34_INTERNAL_d9a04b1b_4_k_cu_55c4583f4cuda3std6ranges3__45__cpo5beginE,@object
	.size		_ZN34_INTERNAL_d9a04b1b_4_k_cu_55c4583f4cuda3std6ranges3__45__cpo5beginE,(_ZN34_INTERNAL_d9a04b1b_4_k_cu_55c4583f4cuda3std3__436_GLOBAL__N__d9a04b1b_4_k_cu_55c4583f6ignoreE - _ZN34_INTERNAL_d9a04b1b_4_k_cu_55c4583f4cuda3std6ranges3__45__cpo5beginE)
_ZN34_INTERNAL_d9a04b1b_4_k_cu_55c4583f4cuda3std6ranges3__45__cpo5beginE:
	.zero		1
	.type		_ZN34_INTERNAL_d9a04b1b_4_k_cu_55c4583f4cuda3std3__436_GLOBAL__N__d9a04b1b_4_k_cu_55c4583f6ignoreE,@object
	.size		_ZN34_INTERNAL_d9a04b1b_4_k_cu_55c4583f4cuda3std3__436_GLOBAL__N__d9a04b1b_4_k_cu_55c4583f6ignoreE,(_ZN34_INTERNAL_d9a04b1b_4_k_cu_55c4583f4cuda3std6ranges3__45__cpo4dataE - _ZN34_INTERNAL_d9a04b1b_4_k_cu_55c4583f4cuda3std3__436_GLOBAL__N__d9a04b1b_4_k_cu_55c4583f6ignoreE)
_ZN34_INTERNAL_d9a04b1b_4_k_cu_55c4583f4cuda3std3__436_GLOBAL__N__d9a04b1b_4_k_cu_55c4583f6ignoreE:
	.zero		1
	.type		_ZN34_INTERNAL_d9a04b1b_4_k_cu_55c4583f4cuda3std6ranges3__45__cpo4dataE,@object
	.size		_ZN34_INTERNAL_d9a04b1b_4_k_cu_55c4583f4cuda3std6ranges3__45__cpo4dataE,(_ZN34_INTERNAL_d9a04b1b_4_k_cu_55c4583f6thrust24THRUST_300001_SM_1000_NS12placeholders2_7E - _ZN34_INTERNAL_d9a04b1b_4_k_cu_55c4583f4cuda3std6ranges3__45__cpo4dataE)
_ZN34_INTERNAL_d9a04b1b_4_k_cu_55c4583f4cuda3std6ranges3__45__cpo4dataE:
	.zero		1
	.type		_ZN34_INTERNAL_d9a04b1b_4_k_cu_55c4583f6thrust24THRUST_300001_SM_1000_NS12placeholders2_7E,@object
	.size		_ZN34_INTERNAL_d9a04b1b_4_k_cu_55c4583f6thrust24THRUST_300001_SM_1000_NS12placeholders2_7E,(_ZN34_INTERNAL_d9a04b1b_4_k_cu_55c4583f4cuda3std3__45__cpo6rbeginE - _ZN34_INTERNAL_d9a04b1b_4_k_cu_55c4583f6thrust24THRUST_300001_SM_1000_NS12placeholders2_7E)
_ZN34_INTERNAL_d9a04b1b_4_k_cu_55c4583f6thrust24THRUST_300001_SM_1000_NS12placeholders2_7E:
	.zero		1
	.type		_ZN34_INTERNAL_d9a04b1b_4_k_cu_55c4583f4cuda3std3__45__cpo6rbeginE,@object
	.size		_ZN34_INTERNAL_d9a04b1b_4_k_cu_55c4583f4cuda3std3__45__cpo6rbeginE,(_ZN34_INTERNAL_d9a04b1b_4_k_cu_55c4583f4cuda3std6ranges3__45__cpo7advanceE - _ZN34_INTERNAL_d9a04b1b_4_k_cu_55c4583f4cuda3std3__45__cpo6rbeginE)
_ZN34_INTERNAL_d9a04b1b_4_k_cu_55c4583f4cuda3std3__45__cpo6rbeginE:
	.zero		1
	.type		_ZN34_INTERNAL_d9a04b1b_4_k_cu_55c4583f4cuda3std6ranges3__45__cpo7advanceE,@object
	.size		_ZN34_INTERNAL_d9a04b1b_4_k_cu_55c4583f4cuda3std6ranges3__45__cpo7advanceE,(_ZN34_INTERNAL_d9a04b1b_4_k_cu_55c4583f4cuda3std3__47nulloptE - _ZN34_INTERNAL_d9a04b1b_4_k_cu_55c4583f4cuda3std6ranges3__45__cpo7advanceE)
_ZN34_INTERNAL_d9a04b1b_4_k_cu_55c4583f4cuda3std6ranges3__45__cpo7advanceE:
	.zero		1
	.type		_ZN34_INTERNAL_d9a04b1b_4_k_cu_55c4583f4cuda3std3__47nulloptE,@object
	.size		_ZN34_INTERNAL_d9a04b1b_4_k_cu_55c4583f4cuda3std3__47nulloptE,(_ZN34_INTERNAL_d9a04b1b_4_k_cu_55c4583f4cuda3std6ranges3__45__cpo8distanceE - _ZN34_INTERNAL_d9a04b1b_4_k_cu_55c4583f4cuda3std3__47nulloptE)
_ZN34_INTERNAL_d9a04b1b_4_k_cu_55c4583f4cuda3std3__47nulloptE:
	.zero		1
	.type		_ZN34_INTERNAL_d9a04b1b_4_k_cu_55c4583f4cuda3std6ranges3__45__cpo8distanceE,@object
	.size		_ZN34_INTERNAL_d9a04b1b_4_k_cu_55c4583f4cuda3std6ranges3__45__cpo8distanceE,(_ZN34_INTERNAL_d9a04b1b_4_k_cu_55c4583f6thrust24THRUST_300001_SM_1000_NS12placeholders2_6E - _ZN34_INTERNAL_d9a04b1b_4_k_cu_55c4583f4cuda3std6ranges3__45__cpo8distanceE)
_ZN34_INTERNAL_d9a04b1b_4_k_cu_55c4583f4cuda3std6ranges3__45__cpo8distanceE:
	.zero		1
	.type		_ZN34_INTERNAL_d9a04b1b_4_k_cu_55c4583f6thrust24THRUST_300001_SM_1000_NS12placeholders2_6E,@object
	.size		_ZN34_INTERNAL_d9a04b1b_4_k_cu_55c4583f6thrust24THRUST_300001_SM_1000_NS12placeholders2_6E,(_ZN34_INTERNAL_d9a04b1b_4_k_cu_55c4583f4cuda3std3__45__cpo4cendE - _ZN34_INTERNAL_d9a04b1b_4_k_cu_55c4583f6thrust24THRUST_300001_SM_1000_NS12placeholders2_6E)
_ZN34_INTERNAL_d9a04b1b_4_k_cu_55c4583f6thrust24THRUST_300001_SM_1000_NS12placeholders2_6E:
	.zero		1
	.type		_ZN34_INTERNAL_d9a04b1b_4_k_cu_55c4583f4cuda3std3__45__cpo4cendE,@object
	.size		_ZN34_INTERNAL_d9a04b1b_4_k_cu_55c4583f4cuda3std3__45__cpo4cendE,(_ZN34_INTERNAL_d9a04b1b_4_k_cu_55c4583f4cuda3std6ranges3__45__cpo4cendE - _ZN34_INTERNAL_d9a04b1b_4_k_cu_55c4583f4cuda3std3__45__cpo4cendE)
_ZN34_INTERNAL_d9a04b1b_4_k_cu_55c4583f4cuda3std3__45__cpo4cendE:
	.zero		1
	.type		_ZN34_INTERNAL_d9a04b1b_4_k_cu_55c4583f4cuda3std6ranges3__45__cpo4cendE,@object
	.size		_ZN34_INTERNAL_d9a04b1b_4_k_cu_55c4583f4cuda3std6ranges3__45__cpo4cendE,(_ZN34_INTERNAL_d9a04b1b_4_k_cu_55c4583f4cuda3std3__420unreachable_sentinelE - _ZN34_INTERNAL_d9a04b1b_4_k_cu_55c4583f4cuda3std6ranges3__45__cpo4cendE)
_ZN34_INTERNAL_d9a04b1b_4_k_cu_55c4583f4cuda3std6ranges3__45__cpo4cendE:
	.zero		1
	.type		_ZN34_INTERNAL_d9a04b1b_4_k_cu_55c4583f4cuda3std3__420unreachable_sentinelE,@object
	.size		_ZN34_INTERNAL_d9a04b1b_4_k_cu_55c4583f4cuda3std3__420unreachable_sentinelE,(_ZN34_INTERNAL_d9a04b1b_4_k_cu_55c4583f4cuda3std6ranges3__45__cpo5ssizeE - _ZN34_INTERNAL_d9a04b1b_4_k_cu_55c4583f4cuda3std3__420unreachable_sentinelE)
_ZN34_INTERNAL_d9a04b1b_4_k_cu_55c4583f4cuda3std3__420unreachable_sentinelE:
	.zero		1
	.type		_ZN34_INTERNAL_d9a04b1b_4_k_cu_55c4583f4cuda3std6ranges3__45__cpo5ssizeE,@object
	.size		_ZN34_INTERNAL_d9a04b1b_4_k_cu_55c4583f4cuda3std6ranges3__45__cpo5ssizeE,(_ZN34_INTERNAL_d9a04b1b_4_k_cu_55c4583f6thrust24THRUST_300001_SM_1000_NS12placeholders3_10E - _ZN34_INTERNAL_d9a04b1b_4_k_cu_55c4583f4cuda3std6ranges3__45__cpo5ssizeE)
_ZN34_INTERNAL_d9a04b1b_4_k_cu_55c4583f4cuda3std6ranges3__45__cpo5ssizeE:
	.zero		1
	.type		_ZN34_INTERNAL_d9a04b1b_4_k_cu_55c4583f6thrust24THRUST_300001_SM_1000_NS12placeholders3_10E,@object
	.size		_ZN34_INTERNAL_d9a04b1b_4_k_cu_55c4583f6thrust24THRUST_300001_SM_1000_NS12placeholders3_10E,(_ZN34_INTERNAL_d9a04b1b_4_k_cu_55c4583f4cuda3std3__45__cpo5crendE - _ZN34_INTERNAL_d9a04b1b_4_k_cu_55c4583f6thrust24THRUST_300001_SM_1000_NS12placeholders3_10E)
_ZN34_INTERNAL_d9a04b1b_4_k_cu_55c4583f6thrust24THRUST_300001_SM_1000_NS12placeholders3_10E:
	.zero		1
	.type		_ZN34_INTERNAL_d9a04b1b_4_k_cu_55c4583f4cuda3std3__45__cpo5crendE,@object
	.size		_ZN34_INTERNAL_d9a04b1b_4_k_cu_55c4583f4cuda3std3__45__cpo5crendE,(_ZN34_INTERNAL_d9a04b1b_4_k_cu_55c4583f4cuda3std6ranges3__45__cpo4prevE - _ZN34_INTERNAL_d9a04b1b_4_k_cu_55c4583f4cuda3std3__45__cpo5crendE)
_ZN34_INTERNAL_d9a04b1b_4_k_cu_55c4583f4cuda3std3__45__cpo5crendE:
	.zero		1
	.type		_ZN34_INTERNAL_d9a04b1b_4_k_cu_55c4583f4cuda3std6ranges3__45__cpo4prevE,@object
	.size		_ZN34_INTERNAL_d9a04b1b_4_k_cu_55c4583f4cuda3std6ranges3__45__cpo4prevE,(_ZN34_INTERNAL_d9a04b1b_4_k_cu_55c4583f4cuda3std6ranges3__45__cpo9iter_moveE - _ZN34_INTERNAL_d9a04b1b_4_k_cu_55c4583f4cuda3std6ranges3__45__cpo4prevE)
_ZN34_INTERNAL_d9a04b1b_4_k_cu_55c4583f4cuda3std6ranges3__45__cpo4prevE:
	.zero		1
	.type		_ZN34_INTERNAL_d9a04b1b_4_k_cu_55c4583f4cuda3std6ranges3__45__cpo9iter_moveE,@object
	.size		_ZN34_INTERNAL_d9a04b1b_4_k_cu_55c4583f4cuda3std6ranges3__45__cpo9iter_moveE,(_ZN34_INTERNAL_d9a04b1b_4_k_cu_55c4583f6thrust24THRUST_300001_SM_1000_NS12placeholders2_2E - _ZN34_INTERNAL_d9a04b1b_4_k_cu_55c4583f4cuda3std6ranges3__45__cpo9iter_moveE)
_ZN34_INTERNAL_d9a04b1b_4_k_cu_55c4583f4cuda3std6ranges3__45__cpo9iter_moveE:
	.zero		1
	.type		_ZN34_INTERNAL_d9a04b1b_4_k_cu_55c4583f6thrust24THRUST_300001_SM_1000_NS12placeholders2_2E,@object
	.size		_ZN34_INTERNAL_d9a04b1b_4_k_cu_55c4583f6thrust24THRUST_300001_SM_1000_NS12placeholders2_2E,(_ZN34_INTERNAL_d9a04b1b_4_k_cu_55c4583f6thrust24THRUST_300001_SM_1000_NS12placeholders2_4E - _ZN34_INTERNAL_d9a04b1b_4_k_cu_55c4583f6thrust24THRUST_300001_SM_1000_NS12placeholders2_2E)
_ZN34_INTERNAL_d9a04b1b_4_k_cu_55c4583f6thrust24THRUST_300001_SM_1000_NS12placeholders2_2E:
	.zero		1
	.type		_ZN34_INTERNAL_d9a04b1b_4_k_cu_55c4583f6thrust24THRUST_300001_SM_1000_NS12placeholders2_4E,@object
	.size		_ZN34_INTERNAL_d9a04b1b_4_k_cu_55c4583f6thrust24THRUST_300001_SM_1000_NS12placeholders2_4E,(_ZN34_INTERNAL_d9a04b1b_4_k_cu_55c4583f4cuda3std3__45__cpo3endE - _ZN34_INTERNAL_d9a04b1b_4_k_cu_55c4583f6thrust24THRUST_300001_SM_1000_NS12placeholders2_4E)
_ZN34_INTERNAL_d9a04b1b_4_k_cu_55c4583f6thrust24THRUST_300001_SM_1000_NS12placeholders2_4E:
	.zero		1
	.type		_ZN34_INTERNAL_d9a04b1b_4_k_cu_55c4583f4cuda3std3__45__cpo3endE,@object
	.size		_ZN34_INTERNAL_d9a04b1b_4_k_cu_55c4583f4cuda3std3__45__cpo3endE,(_ZN34_INTERNAL_d9a04b1b_4_k_cu_55c4583f4cuda3std6ranges3__45__cpo3endE - _ZN34_INTERNAL_d9a04b1b_4_k_cu_55c4583f4cuda3std3__45__cpo3endE)
_ZN34_INTERNAL_d9a04b1b_4_k_cu_55c4583f4cuda3std3__45__cpo3endE:
	.zero		1
	.type		_ZN34_INTERNAL_d9a04b1b_4_k_cu_55c4583f4cuda3std6ranges3__45__cpo3endE,@object
	.size		_ZN34_INTERNAL_d9a04b1b_4_k_cu_55c4583f4cuda3std6ranges3__45__cpo3endE,(_ZN34_INTERNAL_d9a04b1b_4_k_cu_55c4583f4cuda3std3__419piecewise_constructE - _ZN34_INTERNAL_d9a04b1b_4_k_cu_55c4583f4cuda3std6ranges3__45__cpo3endE)
_ZN34_INTERNAL_d9a04b1b_4_k_cu_55c4583f4cuda3std6ranges3__45__cpo3endE:
	.zero		1
	.type		_ZN34_INTERNAL_d9a04b1b_4_k_cu_55c4583f4cuda3std3__419piecewise_constructE,@object
	.size		_ZN34_INTERNAL_d9a04b1b_4_k_cu_55c4583f4cuda3std3__419piecewise_constructE,(_ZN34_INTERNAL_d9a04b1b_4_k_cu_55c4583f4cuda3std6ranges3__45__cpo5cdataE - _ZN34_INTERNAL_d9a04b1b_4_k_cu_55c4583f4cuda3std3__419piecewise_constructE)
_ZN34_INTERNAL_d9a04b1b_4_k_cu_55c4583f4cuda3std3__419piecewise_constructE:
	.zero		1
	.type		_ZN34_INTERNAL_d9a04b1b_4_k_cu_55c4583f4cuda3std6ranges3__45__cpo5cdataE,@object
	.size		_ZN34_INTERNAL_d9a04b1b_4_k_cu_55c4583f4cuda3std6ranges3__45__cpo5cdataE,(_ZN34_INTERNAL_d9a04b1b_4_k_cu_55c4583f6thrust24THRUST_300001_SM_1000_NS12placeholders2_8E - _ZN34_INTERNAL_d9a04b1b_4_k_cu_55c4583f4cuda3std6ranges3__45__cpo5cdataE)
_ZN34_INTERNAL_d9a04b1b_4_k_cu_55c4583f4cuda3std6ranges3__45__cpo5cdataE:
	.zero		1
	.type		_ZN34_INTERNAL_d9a04b1b_4_k_cu_55c4583f6thrust24THRUST_300001_SM_1000_NS12placeholders2_8E,@object
	.size		_ZN34_INTERNAL_d9a04b1b_4_k_cu_55c4583f6thrust24THRUST_300001_SM_1000_NS12placeholders2_8E,(_ZN34_INTERNAL_d9a04b1b_4_k_cu_55c4583f4cuda3std3__45__cpo4rendE - _ZN34_INTERNAL_d9a04b1b_4_k_cu_55c4583f6thrust24THRUST_300001_SM_1000_NS12placeholders2_8E)
_ZN34_INTERNAL_d9a04b1b_4_k_cu_55c4583f6thrust24THRUST_300001_SM_1000_NS12placeholders2_8E:
	.zero		1
	.type		_ZN34_INTERNAL_d9a04b1b_4_k_cu_55c4583f4cuda3std3__45__cpo4rendE,@object
	.size		_ZN34_INTERNAL_d9a04b1b_4_k_cu_55c4583f4cuda3std3__45__cpo4rendE,(_ZN34_INTERNAL_d9a04b1b_4_k_cu_55c4583f4cuda3std6ranges3__45__cpo9iter_swapE - _ZN34_INTERNAL_d9a04b1b_4_k_cu_55c4583f4cuda3std3__45__cpo4rendE)
_ZN34_INTERNAL_d9a04b1b_4_k_cu_55c4583f4cuda3std3__45__cpo4rendE:
	.zero		1
	.type		_ZN34_INTERNAL_d9a04b1b_4_k_cu_55c4583f4cuda3std6ranges3__45__cpo9iter_swapE,@object
	.size		_ZN34_INTERNAL_d9a04b1b_4_k_cu_55c4583f4cuda3std6ranges3__45__cpo9iter_swapE,(_ZN34_INTERNAL_d9a04b1b_4_k_cu_55c4583f4cuda3std3__48unexpectE - _ZN34_INTERNAL_d9a04b1b_4_k_cu_55c4583f4cuda3std6ranges3__45__cpo9iter_swapE)
_ZN34_INTERNAL_d9a04b1b_4_k_cu_55c4583f4cuda3std6ranges3__45__cpo9iter_swapE:
	.zero		1
	.type		_ZN34_INTERNAL_d9a04b1b_4_k_cu_55c4583f4cuda3std3__48unexpectE,@object
	.size		_ZN34_INTERNAL_d9a04b1b_4_k_cu_55c4583f4cuda3std3__48unexpectE,(_ZN34_INTERNAL_d9a04b1b_4_k_cu_55c4583f6thrust24THRUST_300001_SM_1000_NS6system6detail10sequential3seqE - _ZN34_INTERNAL_d9a04b1b_4_k_cu_55c4583f4cuda3std3__48unexpectE)
_ZN34_INTERNAL_d9a04b1b_4_k_cu_55c4583f4cuda3std3__48unexpectE:
	.zero		1
	.type		_ZN34_INTERNAL_d9a04b1b_4_k_cu_55c4583f6thrust24THRUST_300001_SM_1000_NS6system6detail10sequential3seqE,@object
	.size		_ZN34_INTERNAL_d9a04b1b_4_k_cu_55c4583f6thrust24THRUST_300001_SM_1000_NS6system6detail10sequential3seqE,(.L_29 - _ZN34_INTERNAL_d9a04b1b_4_k_cu_55c4583f6thrust24THRUST_300001_SM_1000_NS6system6detail10sequential3seqE)
_ZN34_INTERNAL_d9a04b1b_4_k_cu_55c4583f6thrust24THRUST_300001_SM_1000_NS6system6detail10sequential3seqE:
	.zero		1
.L_29:


//--------------------- .nv.shared._Z21arrayAppearanceKernelPKiS0_iPi --------------------------
	.section	.nv.shared._Z21arrayAppearanceKernelPKiS0_iPi,"aw",@nobits
	.sectionflags	@""
	.align	16
	.zero		1024


//--------------------- .nv.constant0._ZN3cub18CUB_300001_SM_10006detail11EmptyKernelIvEEvv --------------------------
	.section	.nv.constant0._ZN3cub18CUB_300001_SM_10006detail11EmptyKernelIvEEvv,"a",@progbits
	.sectionflags	@""
	.align	4
.nv.constant0._ZN3cub18CUB_300001_SM_10006detail11EmptyKernelIvEEvv:
	.zero		896


//--------------------- .nv.constant0._Z21arrayAppearanceKernelPKiS0_iPi --------------------------
	.section	.nv.constant0._Z21arrayAppearanceKernelPKiS0_iPi,"a",@progbits
	.sectionflags	@""
	.align	4
.nv.constant0._Z21arrayAppearanceKernelPKiS0_iPi:
	.zero		928


//--------------------- SYMBOLS --------------------------

	.type		.nv.reservedSmem.offset0,@object
	.size		.nv.reservedSmem.offset0,0x4
	.type		.nv.reservedSmem.cap,@object
	.size		.nv.reservedSmem.cap,0x4
